def matmul_kernel(
    a_ptr,
    b_ptr,
    c_ptr,
    M,
    N,
    K,
    stride_am,
    stride_ak,
    stride_bk,
    stride_bn,
    stride_cm,
    stride_cn,
    BLOCK_M: tl.constexpr,
    BLOCK_N: tl.constexpr,
    BLOCK_K: tl.constexpr,
    GROUP_M: tl.constexpr,
):
    pid = tl.program_id(axis=0)
    num_pid_m = tl.cdiv(M, BLOCK_M)
    num_pid_n = tl.cdiv(N, BLOCK_N)
    num_pid_in_group = GROUP_M * num_pid_n
    group_id = pid // num_pid_in_group
    first_pid_m = group_id * GROUP_M
    group_size_m = min(num_pid_m - first_pid_m, GROUP_M)
    pid_m = first_pid_m + ((pid % num_pid_in_group) % group_size_m)
    pid_n = (pid % num_pid_in_group) // group_size_m

    offs_am = (pid_m * BLOCK_M + tl.arange(0, BLOCK_M)) % M
    offs_bn = (pid_n * BLOCK_N + tl.arange(0, BLOCK_N)) % N
    offs_k = tl.arange(0, BLOCK_K)
    a_ptrs = a_ptr + offs_am[:, None] * stride_am + offs_k[None, :] * stride_ak
    b_ptrs = b_ptr + offs_k[:, None] * stride_bk + offs_bn[None, :] * stride_bn

    acc = tl.zeros((BLOCK_M, BLOCK_N), dtype=tl.float32)
    for kk in range(0, tl.cdiv(K, BLOCK_K)):
        a = tl.load(a_ptrs, mask=offs_k[None, :] < K - kk * BLOCK_K, other=0.0)
        b = tl.load(b_ptrs, mask=offs_k[:, None] < K - kk * BLOCK_K, other=0.0)
        acc = tl.dot(a, b, acc)
        a_ptrs += BLOCK_K * stride_ak
        b_ptrs += BLOCK_K * stride_bk

    c = acc.to(c_ptr.dtype.element_ty)
    offs_cm = pid_m * BLOCK_M + tl.arange(0, BLOCK_M)
    offs_cn = pid_n * BLOCK_N + tl.arange(0, BLOCK_N)
    c_ptrs = c_ptr + offs_cm[:, None] * stride_cm + offs_cn[None, :] * stride_cn
    mask = (offs_cm[:, None] < M) & (offs_cn[None, :] < N)
    tl.store(c_ptrs, c, mask=mask)

# config = {"BLOCK_K": 32, "BLOCK_M": 64, "BLOCK_N": 128, "GROUP_M": 8, "arch": "sm_100", "dtype": "fp32", "num_ctas": 1, "num_stages": 3, "num_warps": 4}
# arch = sm_100


// ===== COMPILED SASS (sm_100a) =====

	.target	sm_100a

	.elftype	@"ET_EXEC"


//--------------------- .note.nv.tkinfo           --------------------------
	.section	.note.nv.tkinfo,"",@"SHT_NOTE"
	.sectionflags	@"SHF_NOTE_NV_TKINFO"
	.tkinfo
        /*0018*/ 	.word	0x00000081
        /*0030*/ 	.string	""
        /*0030*/ 	.string	"ptxas-blackwell"
        /*0030*/ 	.string	"Cuda compilation tools, release 12.9, V12.9.86"
        /*0030*/ 	.string	"Build cuda_12.9.r12.9/compiler.36037853_0"
        /*0030*/ 	.string	"-v  -suppress-debug-info  -lineinfo  -arch sm_100a "



//--------------------- .note.nv.cuver            --------------------------
	.section	.note.nv.cuver,"",@"SHT_NOTE"
	.sectionflags	@"SHF_NOTE_NV_CUVER"
        /*0018*/ 	.short	0x0001
        /*001a*/ 	.short	0x0064
        /*001c*/ 	.short	0x0001
        /*001e*/ 	.short	0x0000
        /*0020*/ 	.short	0x0001
        /*0022*/ 	.short	0x0000


//--------------------- .nv.info                  --------------------------
	.section	.nv.info,"",@"SHT_CUDA_INFO"
	.align	4


	//----- nvinfo : EIATTR_REGCOUNT
	.align		4
        /*0000*/ 	.byte	0x04, 0x2f
        /*0002*/ 	.short	(.L_4 - .L_3)
	.align		4
.L_3:
        /*0004*/ 	.word	index@(matmul_kernel)
        /*0008*/ 	.word	0x000000d8


	//----- nvinfo : EIATTR_FRAME_SIZE
	.align		4
.L_4:
        /*000c*/ 	.byte	0x04, 0x11
        /*000e*/ 	.short	(.L_6 - .L_5)
	.align		4
.L_5:
        /*0010*/ 	.word	index@($__internal_2_$__cuda_sm10x_tcgen05_guardrail_trap_unallocated_columns_being_dealloced)
        /*0014*/ 	.word	0x00000000


	//----- nvinfo : EIATTR_FRAME_SIZE
	.align		4
.L_6:
        /*0018*/ 	.byte	0x04, 0x11
        /*001a*/ 	.short	(.L_8 - .L_7)
	.align		4
.L_7:
        /*001c*/ 	.word	index@($__internal_1_$__cuda_sm10x_tcgen05_guardrail_trap_phase_invalid_during_alloc)
        /*0020*/ 	.word	0x00000000


	//----- nvinfo : EIATTR_FRAME_SIZE
	.align		4
.L_8:
        /*0024*/ 	.byte	0x04, 0x11
        /*0026*/ 	.short	(.L_10 - .L_9)
	.align		4
.L_9:
        /*0028*/ 	.word	index@($__internal_0_$__cuda_sm10x_tcgen05_guardrail_trap_col_being_dealloced_not_returned_by_alloc)
        /*002c*/ 	.word	0x00000000


	//----- nvinfo : EIATTR_FRAME_SIZE
	.align		4
.L_10:
        /*0030*/ 	.byte	0x04, 0x11
        /*0032*/ 	.short	(.L_12 - .L_11)
	.align		4
.L_11:
        /*0034*/ 	.word	index@(matmul_kernel)
        /*0038*/ 	.word	0x00000000


	//----- nvinfo : EIATTR_MIN_STACK_SIZE
	.align		4
.L_12:
        /*003c*/ 	.byte	0x04, 0x12
        /*003e*/ 	.short	(.L_14 - .L_13)
	.align		4
.L_13:
        /*0040*/ 	.word	index@(matmul_kernel)
        /*0044*/ 	.word	0x00000000
.L_14:


//--------------------- .nv.info.matmul_kernel    --------------------------
	.section	.nv.info.matmul_kernel,"",@"SHT_CUDA_INFO"
	.sectionflags	@""
	.align	4


	//----- nvinfo : EIATTR_CUDA_API_VERSION
	.align		4
        /*0000*/ 	.byte	0x04, 0x37
        /*0002*/ 	.short	(.L_16 - .L_15)
.L_15:
        /*0004*/ 	.word	0x00000081


	//----- nvinfo : EIATTR_KPARAM_INFO
	.align		4
.L_16:
        /*0008*/ 	.byte	0x04, 0x17
        /*000a*/ 	.short	(.L_18 - .L_17)
.L_17:
        /*000c*/ 	.word	0x00000000
        /*0010*/ 	.short	0x000d
        /*0012*/ 	.short	0x0048
        /*0014*/ 	.byte	0x00, 0xf4, 0x21, 0x00


	//----- nvinfo : EIATTR_KPARAM_INFO
	.align		4
.L_18:
        /*0018*/ 	.byte	0x04, 0x17
        /*001a*/ 	.short	(.L_20 - .L_19)
.L_19:
        /*001c*/ 	.word	0x00000000
        /*0020*/ 	.short	0x000c
        /*0022*/ 	.short	0x0040
        /*0024*/ 	.byte	0x00, 0xf4, 0x21, 0x00


	//----- nvinfo : EIATTR_KPARAM_INFO
	.align		4
.L_20:
        /*0028*/ 	.byte	0x04, 0x17
        /*002a*/ 	.short	(.L_22 - .L_21)
.L_21:
        /*002c*/ 	.word	0x00000000
        /*0030*/ 	.short	0x000b
        /*0032*/ 	.short	0x0038
        /*0034*/ 	.byte	0x00, 0xf0, 0x11, 0x00


	//----- nvinfo : EIATTR_KPARAM_INFO
	.align		4
.L_22:
        /*0038*/ 	.byte	0x04, 0x17
        /*003a*/ 	.short	(.L_24 - .L_23)
.L_23:
        /*003c*/ 	.word	0x00000000
        /*0040*/ 	.short	0x000a
        /*0042*/ 	.short	0x0034
        /*0044*/ 	.byte	0x00, 0xf0, 0x11, 0x00


	//----- nvinfo : EIATTR_KPARAM_INFO
	.align		4
.L_24:
        /*0048*/ 	.byte	0x04, 0x17
        /*004a*/ 	.short	(.L_26 - .L_25)
.L_25:
        /*004c*/ 	.word	0x00000000
        /*0050*/ 	.short	0x0009
        /*0052*/ 	.short	0x0030
        /*0054*/ 	.byte	0x00, 0xf0, 0x11, 0x00


	//----- nvinfo : EIATTR_KPARAM_INFO
	.align		4
.L_26:
        /*0058*/ 	.byte	0x04, 0x17
        /*005a*/ 	.short	(.L_28 - .L_27)
.L_27:
        /*005c*/ 	.word	0x00000000
        /*0060*/ 	.short	0x0008
        /*0062*/ 	.short	0x002c
        /*0064*/ 	.byte	0x00, 0xf0, 0x11, 0x00


	//----- nvinfo : EIATTR_KPARAM_INFO
	.align		4
.L_28:
        /*0068*/ 	.byte	0x04, 0x17
        /*006a*/ 	.short	(.L_30 - .L_29)
.L_29:
        /*006c*/ 	.word	0x00000000
        /*0070*/ 	.short	0x0007
        /*0072*/ 	.short	0x0028
        /*0074*/ 	.byte	0x00, 0xf0, 0x11, 0x00


	//----- nvinfo : EIATTR_KPARAM_INFO
	.align		4
.L_30:
        /*0078*/ 	.byte	0x04, 0x17
        /*007a*/ 	.short	(.L_32 - .L_31)
.L_31:
        /*007c*/ 	.word	0x00000000
        /*0080*/ 	.short	0x0006
        /*0082*/ 	.short	0x0024
        /*0084*/ 	.byte	0x00, 0xf0, 0x11, 0x00


	//----- nvinfo : EIATTR_KPARAM_INFO
	.align		4
.L_32:
        /*0088*/ 	.byte	0x04, 0x17
        /*008a*/ 	.short	(.L_34 - .L_33)
.L_33:
        /*008c*/ 	.word	0x00000000
        /*0090*/ 	.short	0x0005
        /*0092*/ 	.short	0x0020
        /*0094*/ 	.byte	0x00, 0xf0, 0x11, 0x00


	//----- nvinfo : EIATTR_KPARAM_INFO
	.align		4
.L_34:
        /*0098*/ 	.byte	0x04, 0x17
        /*009a*/ 	.short	(.L_36 - .L_35)
.L_35:
        /*009c*/ 	.word	0x00000000
        /*00a0*/ 	.short	0x0004
        /*00a2*/ 	.short	0x001c
        /*00a4*/ 	.byte	0x00, 0xf0, 0x11, 0x00


	//----- nvinfo : EIATTR_KPARAM_INFO
	.align		4
.L_36:
        /*00a8*/ 	.byte	0x04, 0x17
        /*00aa*/ 	.short	(.L_38 - .L_37)
.L_37:
        /*00ac*/ 	.word	0x00000000
        /*00b0*/ 	.short	0x0003
        /*00b2*/ 	.short	0x0018
        /*00b4*/ 	.byte	0x00, 0xf0, 0x11, 0x00


	//----- nvinfo : EIATTR_KPARAM_INFO
	.align		4
.L_38:
        /*00b8*/ 	.byte	0x04, 0x17
        /*00ba*/ 	.short	(.L_40 - .L_39)
.L_39:
        /*00bc*/ 	.word	0x00000000
        /*00c0*/ 	.short	0x0002
        /*00c2*/ 	.short	0x0010
        /*00c4*/ 	.byte	0x00, 0xf4, 0x21, 0x00


	//----- nvinfo : EIATTR_KPARAM_INFO
	.align		4
.L_40:
        /*00c8*/ 	.byte	0x04, 0x17
        /*00ca*/ 	.short	(.L_42 - .L_41)
.L_41:
        /*00cc*/ 	.word	0x00000000
        /*00d0*/ 	.short	0x0001
        /*00d2*/ 	.short	0x0008
        /*00d4*/ 	.byte	0x00, 0xf4, 0x21, 0x00


	//----- nvinfo : EIATTR_KPARAM_INFO
	.align		4
.L_42:
        /*00d8*/ 	.byte	0x04, 0x17
        /*00da*/ 	.short	(.L_44 - .L_43)
.L_43:
        /*00dc*/ 	.word	0x00000000
        /*00e0*/ 	.short	0x0000
        /*00e2*/ 	.short	0x0000
        /*00e4*/ 	.byte	0x00, 0xf4, 0x21, 0x00


	//----- nvinfo : EIATTR_AT_ENTRY_FRAGMENTS
	.align		4
.L_44:
        /*00e8*/ 	.byte	0x04, 0x4f
        /*00ea*/ 	.short	(.L_46 - .L_45)


	//   ....[0]....
.L_45:
        /*00ec*/ 	.word	0x00000004


	//----- nvinfo : EIATTR_RESERVED_SMEM_USED
	.align		4
.L_46:
        /*00f0*/ 	.byte	0x01, 0x41
	.zero		2


	//----- nvinfo : EIATTR_SPARSE_MMA_MASK
	.align		4
        /*00f4*/ 	.byte	0x03, 0x50
        /*00f6*/ 	.short	0x0000


	//----- nvinfo : EIATTR_TCGEN05_1CTA_USED
	.align		4
        /*00f8*/ 	.byte	0x01, 0x51
	.zero		2


	//----- nvinfo : EIATTR_MAXREG_COUNT
	.align		4
        /*00fc*/ 	.byte	0x03, 0x1b
        /*00fe*/ 	.short	0x00ff


	//----- nvinfo : EIATTR_NUM_BARRIERS
	.align		4
        /*0100*/ 	.byte	0x02, 0x4c
        /*0102*/ 	.byte	0x01
	.zero		1


	//----- nvinfo : EIATTR_INT_WARP_WIDE_INSTR_OFFSETS
	.align		4
        /*0104*/ 	.byte	0x04, 0x31
        /*0106*/ 	.short	(.L_48 - .L_47)


	//   ....[0]....
.L_47:
        /*0108*/ 	.word	0x00002ff0


	//   ....[1]....
        /*010c*/ 	.word	0x00003020


	//   ....[2]....
        /*0110*/ 	.word	0x00003140


	//   ....[3]....
        /*0114*/ 	.word	0x000096d0


	//   ....[4]....
        /*0118*/ 	.word	0x00009720


	//----- nvinfo : EIATTR_COOP_GROUP_MASK_REGIDS
	.align		4
.L_48:
        /*011c*/ 	.byte	0x04, 0x29
        /*011e*/ 	.short	(.L_50 - .L_49)


	//   ....[0]....
.L_49:
        /*0120*/ 	.word	0xffffffff


	//   ....[1]....
        /*0124*/ 	.word	0xffffffff


	//   ....[2]....
        /*0128*/ 	.word	0xffffffff


	//   ....[3]....
        /*012c*/ 	.word	0xffffffff


	//----- nvinfo : EIATTR_COOP_GROUP_INSTR_OFFSETS
	.align		4
.L_50:
        /*0130*/ 	.byte	0x04, 0x28
        /*0132*/ 	.short	(.L_52 - .L_51)


	//   ....[0]....
.L_51:
        /*0134*/ 	.word	0x00000060


	//   ....[1]....
        /*0138*/ 	.word	0x00000320


	//   ....[2]....
        /*013c*/ 	.word	0x00009560


	//   ....[3]....
        /*0140*/ 	.word	0x000097d0


	//----- nvinfo : EIATTR_VRC_CTA_INIT_COUNT
	.align		4
.L_52:
        /*0144*/ 	.byte	0x02, 0x4a
        /*0146*/ 	.byte	0x80
	.zero		1


	//----- nvinfo : EIATTR_MBARRIER_INSTR_OFFSETS
	.align		4
        /*0148*/ 	.byte	0x04, 0x39
        /*014a*/ 	.short	(.L_54 - .L_53)


	//   ....[0]....
.L_53:
        /*014c*/ 	.word	0x00003230
        /*0150*/ 	.word	0x000000ff
        /*0154*/ 	.word	0x00000000
        /*0158*/ 	.short	0x0100
        /*015a*/ 	.byte	0x0c
	.zero		1


	//   ....[1]....
        /*015c*/ 	.word	0x00003310
        /*0160*/ 	.word	0x000000ff
        /*0164*/ 	.word	0x00012008
        /*0168*/ 	.short	0x0100
        /*016a*/ 	.byte	0x0a
	.zero		1


	//   ....[2]....
        /*016c*/ 	.word	0x000064c0
        /*0170*/ 	.word	0x000000ff
        /*0174*/ 	.word	0x00000000
        /*0178*/ 	.short	0x010a
        /*017a*/ 	.byte	0x0d
	.zero		1


	//   ....[3]....
        /*017c*/ 	.word	0x000074e0
        /*0180*/ 	.word	0x000000ff
        /*0184*/ 	.word	0x00000000
        /*0188*/ 	.short	0x010a
        /*018a*/ 	.byte	0x0c
	.zero		1


	//   ....[4]....
        /*018c*/ 	.word	0x00007600
        /*0190*/ 	.word	0x000000ff
        /*0194*/ 	.word	0x00012000
        /*0198*/ 	.short	0x0108
        /*019a*/ 	.byte	0x0a
	.zero		1


	//   ....[5]....
        /*019c*/ 	.word	0x000076e0
        /*01a0*/ 	.word	0x000000ff
        /*01a4*/ 	.word	0x00012008
        /*01a8*/ 	.short	0x0108
        /*01aa*/ 	.byte	0x0a
	.zero		1


	//   ....[6]....
        /*01ac*/ 	.word	0x000097f0
        /*01b0*/ 	.word	0x000000ff
        /*01b4*/ 	.word	0x00000000
        /*01b8*/ 	.short	0x010a
        /*01ba*/ 	.byte	0x0d
	.zero		1


	//   ....[7]....
        /*01bc*/ 	.word	0x00009820
        /*01c0*/ 	.word	0x000000ff
        /*01c4*/ 	.word	0x00000000
        /*01c8*/ 	.short	0x010a
        /*01ca*/ 	.byte	0x0c
	.zero		1


	//----- nvinfo : EIATTR_NUM_MBARRIERS
	.align		4
.L_54:
        /*01cc*/ 	.byte	0x03, 0x38
        /*01ce*/ 	.short	0x0002


	//----- nvinfo : EIATTR_EXIT_INSTR_OFFSETS
	.align		4
        /*01d0*/ 	.byte	0x04, 0x1c
        /*01d2*/ 	.short	(.L_56 - .L_55)


	//   ....[0]....
.L_55:
        /*01d4*/ 	.word	0x000097e0


	//----- nvinfo : EIATTR_REQNTID
	.align		4
.L_56:
        /*01d8*/ 	.byte	0x04, 0x10
        /*01da*/ 	.short	(.L_58 - .L_57)
.L_57:
        /*01dc*/ 	.word	0x00000080
        /*01e0*/ 	.word	0x00000001
        /*01e4*/ 	.word	0x00000001


	//----- nvinfo : EIATTR_CRS_STACK_SIZE
	.align		4
.L_58:
        /*01e8*/ 	.byte	0x04, 0x1e
        /*01ea*/ 	.short	(.L_60 - .L_59)
.L_59:
        /*01ec*/ 	.word	0x00000000


	//----- nvinfo : EIATTR_CBANK_PARAM_SIZE
	.align		4
.L_60:
        /*01f0*/ 	.byte	0x03, 0x19
        /*01f2*/ 	.short	0x0050


	//----- nvinfo : EIATTR_PARAM_CBANK
	.align		4
        /*01f4*/ 	.byte	0x04, 0x0a
        /*01f6*/ 	.short	(.L_62 - .L_61)
	.align		4
.L_61:
        /*01f8*/ 	.word	index@(.nv.constant0.matmul_kernel)
        /*01fc*/ 	.short	0x0380
        /*01fe*/ 	.short	0x0050


	//----- nvinfo : EIATTR_SW_WAR
	.align		4
.L_62:
        /*0200*/ 	.byte	0x04, 0x36
        /*0202*/ 	.short	(.L_64 - .L_63)
.L_63:
        /*0204*/ 	.word	0x00000008
.L_64:


//--------------------- .nv.compat                --------------------------
	.section	.nv.compat,"",@"SHT_CUDA_COMPAT_INFO"
	.align	4
        /*0000*/ 	.byte	0x02, 0x02, 0x02, 0x00, 0x02, 0x05, 0x05, 0x00, 0x02, 0x03, 0x00, 0x00, 0x02, 0x06, 0x01, 0x00


//--------------------- .nv.callgraph             --------------------------
	.section	.nv.callgraph,"",@"SHT_CUDA_CALLGRAPH"
	.align	4
	.sectionentsize	8
	.align		4
        /*0000*/ 	.word	0x00000000
	.align		4
        /*0004*/ 	.word	0xffffffff
	.align		4
        /*0008*/ 	.word	0x00000000
	.align		4
        /*000c*/ 	.word	0xfffffffe
	.align		4
        /*0010*/ 	.word	0x00000000
	.align		4
        /*0014*/ 	.word	0xfffffffd
	.align		4
        /*0018*/ 	.word	0x00000000
	.align		4
        /*001c*/ 	.word	0xfffffffc


//--------------------- .text.matmul_kernel       --------------------------
	.section	.text.matmul_kernel,"ax",@progbits
	.align	128
        .global         matmul_kernel
        .type           matmul_kernel,@function
        .size           matmul_kernel,(.L_x_20 - matmul_kernel)
        .other          matmul_kernel,@"STO_CUDA_ENTRY STV_DEFAULT"
matmul_kernel:
.text.matmul_kernel:
[----:B------:R-:W1:Y:S01]  /*0000*/  LDC R1, c[0x0][0x37c] ;  /* 0x0000df00ff017b82 */ /* 0x000e620000000800 */
[----:B------:R-:W2:Y:S02]  /*0010*/  S2R R69, SR_TID.X ;  /* 0x0000000000457919 */ /* 0x000ea40000002100 */
[----:B--2---:R-:W-:-:S13]  /*0020*/  ISETP.GE.U32.AND P0, PT, R69, 0x20, PT ;  /* 0x000000204500780c */ /* 0x004fda0003f06070 */
[----:B------:R-:W-:Y:S02]  /*0030*/  VOTEU.ANY UP0, P0 ;  /* 0x0000000000ff7886 */ /* 0x000fe40000000100 */
[----:B-1----:R-:W-:Y:S05]  /*0040*/  BRA.U UP0, `(.L_x_0) ;  /* 0x0000000100b87547 */ /* 0x002fea000b800000 */
[----:B------:R-:W1:Y:S01]  /*0050*/  S2UR UR6, SR_CgaCtaId ;  /* 0x00000000000679c3 */ /* 0x000e620000008800 */
[----:B------:R-:W-:Y:S01]  /*0060*/  NOP ;  /* 0x0000000000007918 */ /* 0x000fe20000000000 */
[----:B------:R-:W-:Y:S02]  /*0070*/  UMOV UR4, 0x40 ;  /* 0x0000004000047882 */ /* 0x000fe40000000000 */
[----:B-1----:R-:W-:-:S09]  /*0080*/  ULEA UR4, UR6, UR4, 0x18 ;  /* 0x0000000406047291 */ /* 0x002fd2000f8ec0ff */
[----:B------:R-:W1:Y:S01]  /*0090*/  LDS.U8 R0, [UR4] ;  /* 0x00000004ff007984 */ /* 0x000e620008000000 */
[----:B------:R-:W-:Y:S02]  /*00a0*/  UMOV UR4, 0x400 ;  /* 0x0000040000047882 */ /* 0x000fe40000000000 */
[----:B------:R-:W-:Y:S01]  /*00b0*/  ULEA UR4, UR6, UR4, 0x18 ;  /* 0x0000000406047291 */ /* 0x000fe2000f8ec0ff */
[----:B-1----:R-:W-:-:S13]  /*00c0*/  ISETP.NE.AND P0, PT, R0, RZ, PT ;  /* 0x000000ff0000720c */ /* 0x002fda0003f05270 */
[----:B------:R-:W-:Y:S05]  /*00d0*/  @P0 BRA `(.L_x_1) ;  /* 0x00000000007c0947 */ /* 0x000fea0003800000 */
[----:B------:R-:W-:-:S13]  /*00e0*/  ELECT P0, URZ, PT ;  /* 0x0000000000ff782f */ /* 0x000fda0003800000 */
[----:B------:R-:W-:Y:S05]  /*00f0*/  @!P0 BRA `(.L_x_2) ;  /* 0x0000000000848947 */ /* 0x000fea0003800000 */
[----:B------:R-:W-:Y:S01]  /*0100*/  UMOV UR5, 0x4 ;  /* 0x0000000400057882 */ /* 0x000fe20000000000 */
[----:B------:R-:W-:Y:S02]  /*0110*/  IMAD.MOV.U32 R4, RZ, RZ, 0x1 ;  /* 0x00000001ff047424 */ /* 0x000fe400078e00ff */
[----:B------:R-:W-:Y:S02]  /*0120*/  IMAD.MOV.U32 R5, RZ, RZ, 0xf ;  /* 0x0000000fff057424 */ /* 0x000fe400078e00ff */
[----:B------:R-:W-:Y:S04]  /*0130*/  DEPBAR.LE SB1, 0x36 ;  /* 0x00009d800000791a */ /* 0x000fe80000000000 */
[----:B------:R-:W1:Y:S02]  /*0140*/  UTCATOMSWS.FIND_AND_SET.ALIGN UP1, UR5, UR5 ;  /* 0x00000005000575e3 */ /* 0x000e640008020800 */
[----:B-1----:R-:W-:-:S04]  /*0150*/  PLOP3.LUT P0, PT, PT, PT, UP1, 0x80, 0x8 ;  /* 0x000000000008781c */ /* 0x002fc80003f0f018 */
[----:B------:R-:W-:-:S04]  /*0160*/  SEL R0, RZ, 0xffffffff, !P0 ;  /* 0xffffffffff007807 */ /* 0x000fc80004000000 */
[----:B------:R-:W-:Y:S01]  /*0170*/  ISETP.NE.AND P0, PT, R0, RZ, PT ;  /* 0x000000ff0000720c */ /* 0x000fe20003f05270 */
[----:B------:R-:W-:-:S12]  /*0180*/  IMAD.U32 R0, RZ, RZ, UR5 ;  /* 0x00000005ff007e24 */ /* 0x000fd8000f8e00ff */
[----:B------:R-:W-:Y:S05]  /*0190*/  @P0 BRA `(.L_x_3) ;  /* 0x0000000000240947 */ /* 0x000fea0003800000 */
.L_x_4:
[----:B------:R-:W-:Y:S05]  /*01a0*/  NANOSLEEP 0x64 ;  /* 0x000000640000795d */ /* 0x000fea0003800000 */
[----:B------:R-:W-:-:S05]  /*01b0*/  UMOV UR5, 0x4 ;  /* 0x0000000400057882 */ /* 0x000fca0000000000 */
[----:B------:R-:W-:Y:S04]  /*01c0*/  DEPBAR.LE SB1, 0x36 ;  /* 0x00009d800000791a */ /* 0x000fe80000000000 */
[----:B------:R-:W1:Y:S02]  /*01d0*/  UTCATOMSWS.FIND_AND_SET.ALIGN UP1, UR5, UR5 ;  /* 0x00000005000575e3 */ /* 0x000e640008020800 */
[----:B-1----:R-:W-:-:S04]  /*01e0*/  PLOP3.LUT P0, PT, PT, PT, UP1, 0x80, 0x8 ;  /* 0x000000000008781c */ /* 0x002fc80003f0f018 */
[----:B------:R-:W-:-:S04]  /*01f0*/  SEL R0, RZ, 0xffffffff, !P0 ;  /* 0xffffffffff007807 */ /* 0x000fc80004000000 */
[----:B------:R-:W-:Y:S01]  /*0200*/  ISETP.NE.AND P0, PT, R0, RZ, PT ;  /* 0x000000ff0000720c */ /* 0x000fe20003f05270 */
[----:B------:R-:W-:-:S12]  /*0210*/  IMAD.U32 R0, RZ, RZ, UR5 ;  /* 0x00000005ff007e24 */ /* 0x000fd8000f8e00ff */
[----:B------:R-:W-:Y:S05]  /*0220*/  @!P0 BRA `(.L_x_4) ;  /* 0xfffffffc00dc8947 */ /* 0x000fea000383ffff */
.L_x_3:
[C---:B------:R-:W-:Y:S01]  /*0230*/  VIADD R3, R0.reuse, 0x10 ;  /* 0x0000001000037836 */ /* 0x040fe20000000000 */
[----:B------:R-:W-:Y:S01]  /*0240*/  UMOV UR5, 0x50 ;  /* 0x0000005000057882 */ /* 0x000fe20000000000 */
[----:B------:R-:W-:Y:S01]  /*0250*/  SHF.L.U32 R2, R5, R0, RZ ;  /* 0x0000000005027219 */ /* 0x000fe200000006ff */
[----:B------:R-:W-:Y:S01]  /*0260*/  ULEA UR5, UR6, UR5, 0x18 ;  /* 0x0000000506057291 */ /* 0x000fe2000f8ec0ff */
[----:B------:R-:W-:Y:S01]  /*0270*/  IMAD.SHL.U32 R0, R0, 0x20, RZ ;  /* 0x0000002000007824 */ /* 0x000fe200078e00ff */
[----:B------:R-:W-:-:S04]  /*0280*/  SHF.L.U32 R3, R4, R3, RZ ;  /* 0x0000000304037219 */ /* 0x000fc800000006ff */
[----:B------:R-:W-:-:S05]  /*0290*/  LOP3.LUT R2, R3, R2, RZ, 0xfc, !PT ;  /* 0x0000000203027212 */ /* 0x000fca00078efcff */
[----:B------:R1:W-:Y:S04]  /*02a0*/  ATOMS.OR RZ, [UR5], R2 ;  /* 0x00000002ffff798c */ /* 0x0003e8000b000005 */
[----:B------:R1:W-:Y:S01]  /*02b0*/  STS [UR4], R0 ;  /* 0x00000000ff007988 */ /* 0x0003e20008000804 */
[----:B------:R-:W-:Y:S05]  /*02c0*/  BRA `(.L_x_2) ;  /* 0x0000000000107947 */ /* 0x000fea0003800000 */
.L_x_1:
[----:B------:R-:W-:Y:S01]  /*02d0*/  IMAD.MOV.U32 R0, RZ, RZ, -0x1 ;  /* 0xffffffffff007424 */ /* 0x000fe200078e00ff */
[----:B------:R-:W-:-:S04]  /*02e0*/  MOV R2, 0x310 ;  /* 0x0000031000027802 */ /* 0x000fc80000000f00 */
[----:B------:R1:W-:Y:S03]  /*02f0*/  STS [UR4], R0 ;  /* 0x00000000ff007988 */ /* 0x0003e60008000804 */
[----:B-1----:R-:W-:Y:S05]  /*0300*/  CALL.REL.NOINC `($__internal_1_$__cuda_sm10x_tcgen05_guardrail_trap_phase_invalid_during_alloc) ;  /* 0x00000094005c7944 */ /* 0x002fea0003c00000 */
.L_x_2:
[----:B------:R-:W-:Y:S05]  /*0310*/  WARPSYNC.ALL ;  /* 0x0000000000007948 */ /* 0x000fea0003800000 */
[----:B------:R-:W-:Y:S01]  /*0320*/  NOP ;  /* 0x0000000000007918 */ /* 0x000fe20000000000 */
.L_x_0:
[----:B------:R-:W2:Y:S01]  /*0330*/  LDC.64 R44, c[0x0][0x398] ;  /* 0x0000e600ff2c7b82 */ /* 0x000ea20000000a00 */
[----:B------:R-:W3:Y:S01]  /*0340*/  S2R R5, SR_CTAID.X ;  /* 0x0000000000057919 */ /* 0x000ee20000002500 */
[----:B------:R-:W-:Y:S01]  /*0350*/  UMOV UR10, 0x400 ;  /* 0x00000400000a7882 */ /* 0x000fe20000000000 */
[----:B------:R-:W4:Y:S01]  /*0360*/  LDCU UR4, c[0x0][0x3a4] ;  /* 0x00007480ff0477ac */ /* 0x000f220008000800 */
[----:B------:R-:W-:Y:S01]  /*0370*/  LOP3.LUT R194, R69, 0x1f, RZ, 0xc0, !PT ;  /* 0x0000001f45c27812 */ /* 0x000fe200078ec0ff */
[----:B------:R-:W5:Y:S03]  /*0380*/  LDCU.128 UR12, c[0x0][0x380] ;  /* 0x00007000ff0c77ac */ /* 0x000f660008000c00 */
[----:B------:R-:W1:Y:S01]  /*0390*/  S2UR UR5, SR_CgaCtaId ;  /* 0x00000000000579c3 */ /* 0x000e620000008800 */
[----:B------:R-:W1:Y:S01]  /*03a0*/  LDCU.64 UR20, c[0x0][0x358] ;  /* 0x00006b00ff1477ac */ /* 0x000e620008000a00 */
[----:B------:R-:W-:-:S06]  /*03b0*/  UMOV UR7, 0x1 ;  /* 0x0000000100077882 */ /* 0x000fcc0000000000 */
[----:B------:R-:W3:Y:S01]  /*03c0*/  LDC.64 R164, c[0x0][0x3a8] ;  /* 0x0000ea00ffa47b82 */ /* 0x000ee20000000a00 */
[----:B-12---:R-:W-:Y:S01]  /*03d0*/  VIADD R0, R45, 0x7f ;  /* 0x0000007f2d007836 */ /* 0x006fe20000000000 */
[----:B------:R-:W-:-:S06]  /*03e0*/  IABS R11, R44 ;  /* 0x0000002c000b7213 */ /* 0x000fcc0000000000 */
[----:B------:R-:W1:Y:S01]  /*03f0*/  LDC R193, c[0x0][0x3a0] ;  /* 0x0000e800ffc17b82 */ /* 0x000e620000000800 */
[----:B------:R-:W-:Y:S01]  /*0400*/  SHF.R.S32.HI R3, RZ, 0x1f, R0 ;  /* 0x0000001fff037819 */ /* 0x000fe20000011400 */
[----:B------:R-:W-:-:S03]  /*0410*/  ULEA UR10, UR5, UR10, 0x18 ;  /* 0x0000000a050a7291 */ /* 0x000fc6000f8ec0ff */
[----:B------:R-:W-:-:S03]  /*0420*/  LEA.HI R3, R3, R0, RZ, 0x7 ;  /* 0x0000000003037211 */ /* 0x000fc600078f38ff */
[----:B------:R-:W-:Y:S01]  /*0430*/  BAR.SYNC.DEFER_BLOCKING 0x0 ;  /* 0x0000000000007b1d */ /* 0x000fe20000010000 */
[----:B---3--:R-:W-:Y:S02]  /*0440*/  IABS R8, R5 ;  /* 0x0000000500087213 */ /* 0x008fe40000000000 */
[----:B------:R-:W-:Y:S01]  /*0450*/  SHF.R.S32.HI R3, RZ, 0x7, R3 ;  /* 0x00000007ff037819 */ /* 0x000fe20000011403 */
[----:B------:R-:W-:-:S04]  /*0460*/  IMAD R192, R194, R165, RZ ;  /* 0x000000a5c2c07224 */ /* 0x000fc800078e02ff */
[----:B------:R-:W-:-:S05]  /*0470*/  IMAD.SHL.U32 R4, R3, 0x8, RZ ;  /* 0x0000000803047824 */ /* 0x000fca00078e00ff */
[-C--:B------:R-:W-:Y:S02]  /*0480*/  IABS R7, R4.reuse ;  /* 0x0000000400077213 */ /* 0x080fe40000000000 */
[----:B------:R-:W-:Y:S01]  /*0490*/  IABS R10, R4 ;  /* 0x00000004000a7213 */ /* 0x000fe20000000000 */
[----:B-1----:R-:W-:Y:S01]  /*04a0*/  VIADD R188, R193, 0x1f ;  /* 0x0000001fc1bc7836 */ /* 0x002fe20000000000 */
[----:B------:R-:W1:Y:S01]  /*04b0*/  I2F.RP R0, R7 ;  /* 0x0000000700007306 */ /* 0x000e620000209400 */
[----:B------:R-:W2:Y:S07]  /*04c0*/  LDS R12, [UR10] ;  /* 0x0000000aff0c7984 */ /* 0x000eae0008000800 */
[----:B-1----:R-:W1:Y:S02]  /*04d0*/  MUFU.RCP R0, R0 ;  /* 0x0000000000007308 */ /* 0x002e640000001000 */
[----:B-1----:R-:W-:-:S02]  /*04e0*/  VIADD R2, R0, 0xffffffe ;  /* 0x0ffffffe00027836 */ /* 0x002fc40000000000 */
[----:B------:R-:W-:-:S04]  /*04f0*/  IMAD.MOV R0, RZ, RZ, -R10 ;  /* 0x000000ffff007224 */ /* 0x000fc800078e0a0a */
[----:B------:R1:W3:Y:S02]  /*0500*/  F2I.FTZ.U32.TRUNC.NTZ R3, R2 ;  /* 0x0000000200037305 */ /* 0x0002e4000021f000 */
[----:B-1----:R-:W-:Y:S01]  /*0510*/  IMAD.MOV.U32 R2, RZ, RZ, RZ ;  /* 0x000000ffff027224 */ /* 0x002fe200078e00ff */
[----:B--2---:R-:W-:Y:S01]  /*0520*/  R2UR UR22, R12 ;  /* 0x000000000c1672ca */ /* 0x004fe200000e0000 */
[----:B---3--:R-:W-:-:S04]  /*0530*/  IMAD.MOV R6, RZ, RZ, -R3 ;  /* 0x000000ffff067224 */ /* 0x008fc800078e0a03 */
[----:B------:R-:W-:Y:S02]  /*0540*/  IMAD R9, R6, R7, RZ ;  /* 0x0000000706097224 */ /* 0x000fe400078e02ff */
[----:B------:R-:W-:Y:S02]  /*0550*/  IMAD.MOV.U32 R6, RZ, RZ, R8 ;  /* 0x000000ffff067224 */ /* 0x000fe400078e0008 */
[----:B------:R-:W-:-:S06]  /*0560*/  IMAD.HI.U32 R3, R3, R9, R2 ;  /* 0x0000000903037227 */ /* 0x000fcc00078e0002 */
[----:B------:R-:W-:-:S04]  /*0570*/  IMAD.HI.U32 R3, R3, R6, RZ ;  /* 0x0000000603037227 */ /* 0x000fc800078e00ff */
[----:B------:R-:W-:Y:S01]  /*0580*/  IMAD R0, R3, R0, R6 ;  /* 0x0000000003007224 */ /* 0x000fe200078e0206 */
[----:B------:R-:W-:Y:S04]  /*0590*/  BAR.SYNC.DEFER_BLOCKING 0x0 ;  /* 0x0000000000007b1d */ /* 0x000fe80000010000 */
[----:B------:R-:W-:-:S13]  /*05a0*/  ISETP.GT.U32.AND P1, PT, R7, R0, PT ;  /* 0x000000000700720c */ /* 0x000fda0003f24070 */
[----:B------:R-:W-:Y:S02]  /*05b0*/  @!P1 IMAD.IADD R0, R0, 0x1, -R7 ;  /* 0x0000000100009824 */ /* 0x000fe400078e0a07 */
[----:B------:R-:W-:Y:S01]  /*05c0*/  @!P1 VIADD R3, R3, 0x1 ;  /* 0x0000000103039836 */ /* 0x000fe20000000000 */
[----:B------:R-:W-:Y:S02]  /*05d0*/  ISETP.NE.AND P1, PT, R4, RZ, PT ;  /* 0x000000ff0400720c */ /* 0x000fe40003f25270 */
[----:B------:R-:W-:Y:S02]  /*05e0*/  ISETP.GE.U32.AND P0, PT, R0, R7, PT ;  /* 0x000000070000720c */ /* 0x000fe40003f06070 */
[----:B------:R-:W-:-:S04]  /*05f0*/  LOP3.LUT R0, R5, R4, RZ, 0x3c, !PT ;  /* 0x0000000405007212 */ /* 0x000fc800078e3cff */
[----:B------:R-:W-:Y:S01]  /*0600*/  ISETP.GE.AND P2, PT, R0, RZ, PT ;  /* 0x000000ff0000720c */ /* 0x000fe20003f46270 */
[----:B------:R-:W-:-:S06]  /*0610*/  VIADD R0, R44, 0x3f ;  /* 0x0000003f2c007836 */ /* 0x000fcc0000000000 */
[----:B------:R-:W-:-:S04]  /*0620*/  @P0 VIADD R3, R3, 0x1 ;  /* 0x0000000103030836 */ /* 0x000fc80000000000 */
[----:B------:R-:W-:Y:S01]  /*0630*/  IMAD.MOV.U32 R2, RZ, RZ, R3 ;  /* 0x000000ffff027224 */ /* 0x000fe200078e0003 */
[----:B------:R-:W-:-:S03]  /*0640*/  SHF.R.S32.HI R3, RZ, 0x1f, R0 ;  /* 0x0000001fff037819 */ /* 0x000fc60000011400 */
[----:B------:R-:W-:Y:S01]  /*0650*/  @!P2 IMAD.MOV R2, RZ, RZ, -R2 ;  /* 0x000000ffff02a224 */ /* 0x000fe200078e0a02 */
[----:B------:R-:W-:Y:S02]  /*0660*/  @!P1 LOP3.LUT R2, RZ, R4, RZ, 0x33, !PT ;  /* 0x00000004ff029212 */ /* 0x000fe400078e33ff */
[----:B------:R-:W-:-:S03]  /*0670*/  LEA.HI R3, R3, R0, RZ, 0x6 ;  /* 0x0000000003037211 */ /* 0x000fc600078f30ff */
[----:B------:R-:W-:Y:S02]  /*0680*/  IMAD.SHL.U32 R9, R2, 0x8, RZ ;  /* 0x0000000802097824 */ /* 0x000fe400078e00ff */
[----:B------:R-:W-:-:S03]  /*0690*/  IMAD.MOV R2, RZ, RZ, -R2 ;  /* 0x000000ffff027224 */ /* 0x000fc600078e0a02 */
[----:B------:R-:W-:Y:S01]  /*06a0*/  LEA.HI.SX32 R3, R3, -R9, 0x1a ;  /* 0x8000000903037211 */ /* 0x000fe200078fd2ff */
[----:B------:R-:W-:Y:S02]  /*06b0*/  IMAD R10, R4, R2, R5 ;  /* 0x00000002040a7224 */ /* 0x000fe400078e0205 */
[----:B------:R-:W-:Y:S01]  /*06c0*/  IMAD.MOV.U32 R2, RZ, RZ, RZ ;  /* 0x000000ffff027224 */ /* 0x000fe200078e00ff */
[----:B------:R-:W-:Y:S02]  /*06d0*/  VIMNMX R13, PT, PT, R3, 0x8, PT ;  /* 0x00000008030d7848 */ /* 0x000fe40003fe0100 */
[----:B------:R-:W-:Y:S02]  /*06e0*/  IABS R7, R10 ;  /* 0x0000000a00077213 */ /* 0x000fe40000000000 */
[-C--:B------:R-:W-:Y:S02]  /*06f0*/  IABS R8, R13.reuse ;  /* 0x0000000d00087213 */ /* 0x080fe40000000000 */
[----:B------:R-:W-:-:S02]  /*0700*/  IABS R4, R13 ;  /* 0x0000000d00047213 */ /* 0x000fc40000000000 */
[----:B------:R-:W1:Y:S08]  /*0710*/  I2F.RP R0, R8 ;  /* 0x0000000800007306 */ /* 0x000e700000209400 */
[----:B-1----:R-:W1:Y:S02]  /*0720*/  MUFU.RCP R0, R0 ;  /* 0x0000000000007308 */ /* 0x002e640000001000 */
[----:B-1----:R-:W-:Y:S01]  /*0730*/  VIADD R3, R0, 0xffffffe ;  /* 0x0ffffffe00037836 */ /* 0x002fe20000000000 */
[----:B------:R-:W-:-:S05]  /*0740*/  IABS R0, R45 ;  /* 0x0000002d00007213 */ /* 0x000fca0000000000 */
[----:B------:R-:W1:Y:S02]  /*0750*/  F2I.FTZ.U32.TRUNC.NTZ R3, R3 ;  /* 0x0000000300037305 */ /* 0x000e64000021f000 */
[----:B-1----:R-:W-:-:S04]  /*0760*/  IMAD.MOV R6, RZ, RZ, -R3 ;  /* 0x000000ffff067224 */ /* 0x002fc800078e0a03 */
[----:B------:R-:W-:Y:S02]  /*0770*/  IMAD.MOV.U32 R5, RZ, RZ, R6 ;  /* 0x000000ffff057224 */ /* 0x000fe400078e0006 */
[----:B------:R-:W1:Y:S02]  /*0780*/  I2F.RP R6, R0 ;  /* 0x0000000000067306 */ /* 0x000e640000209400 */
[----:B------:R-:W-:-:S04]  /*0790*/  IMAD R5, R5, R8, RZ ;  /* 0x0000000805057224 */ /* 0x000fc800078e02ff */
[----:B------:R-:W-:-:S04]  /*07a0*/  IMAD.HI.U32 R2, R3, R5, R2 ;  /* 0x0000000503027227 */ /* 0x000fc800078e0002 */
[----:B------:R-:W-:Y:S02]  /*07b0*/  IMAD.MOV R3, RZ, RZ, -R4 ;  /* 0x000000ffff037224 */ /* 0x000fe400078e0a04 */
[----:B------:R-:W-:Y:S01]  /*07c0*/  IMAD.HI.U32 R2, R2, R7, RZ ;  /* 0x0000000702027227 */ /* 0x000fe200078e00ff */
[----:B------:R-:W2:Y:S03]  /*07d0*/  I2F.RP R4, R11 ;  /* 0x0000000b00047306 */ /* 0x000ea60000209400 */
[----:B------:R-:W-:Y:S01]  /*07e0*/  IMAD R3, R2, R3, R7 ;  /* 0x0000000302037224 */ /* 0x000fe200078e0207 */
[----:B------:R-:W-:-:S04]  /*07f0*/  LOP3.LUT R7, R69, 0x3f, RZ, 0xc0, !PT ;  /* 0x0000003f45077812 */ /* 0x000fc800078ec0ff */
[----:B------:R-:W-:Y:S01]  /*0800*/  ISETP.GT.U32.AND P1, PT, R8, R3, PT ;  /* 0x000000030800720c */ /* 0x000fe20003f24070 */
[----:B-1----:R-:W-:Y:S08]  /*0810*/  MUFU.RCP R6, R6 ;  /* 0x0000000600067308 */ /* 0x002ff00000001000 */
[----:B--2---:R-:W1:Y:S04]  /*0820*/  MUFU.RCP R4, R4 ;  /* 0x0000000400047308 */ /* 0x004e680000001000 */
[----:B------:R-:W-:-:S02]  /*0830*/  @!P1 IMAD.IADD R3, R3, 0x1, -R8 ;  /* 0x0000000103039824 */ /* 0x000fc400078e0a08 */
[----:B------:R-:W-:Y:S01]  /*0840*/  @!P1 VIADD R2, R2, 0x1 ;  /* 0x0000000102029836 */ /* 0x000fe20000000000 */
[----:B------:R-:W-:Y:S02]  /*0850*/  ISETP.NE.AND P1, PT, R13, RZ, PT ;  /* 0x000000ff0d00720c */ /* 0x000fe40003f25270 */
[----:B------:R-:W-:Y:S02]  /*0860*/  ISETP.GE.U32.AND P0, PT, R3, R8, PT ;  /* 0x000000080300720c */ /* 0x000fe40003f06070 */
[----:B------:R-:W-:-:S04]  /*0870*/  LOP3.LUT R3, R10, R13, RZ, 0x3c, !PT ;  /* 0x0000000d0a037212 */ /* 0x000fc800078e3cff */
[----:B------:R-:W-:Y:S01]  /*0880*/  ISETP.GE.AND P2, PT, R3, RZ, PT ;  /* 0x000000ff0300720c */ /* 0x000fe20003f46270 */
[----:B-1----:R-:W-:Y:S02]  /*0890*/  VIADD R3, R4, 0xffffffe ;  /* 0x0ffffffe04037836 */ /* 0x002fe40000000000 */
[----:B------:R-:W-:-:S04]  /*08a0*/  VIADD R4, R6, 0xffffffe ;  /* 0x0ffffffe06047836 */ /* 0x000fc80000000000 */
[----:B------:R-:W-:Y:S01]  /*08b0*/  @P0 VIADD R2, R2, 0x1 ;  /* 0x0000000102020836 */ /* 0x000fe20000000000 */
[----:B------:R-:W1:Y:S03]  /*08c0*/  F2I.FTZ.U32.TRUNC.NTZ R3, R3 ;  /* 0x0000000300037305 */ /* 0x000e66000021f000 */
[----:B------:R-:W-:-:S04]  /*08d0*/  IMAD.MOV.U32 R8, RZ, RZ, R2 ;  /* 0x000000ffff087224 */ /* 0x000fc800078e0002 */
[----:B------:R-:W-:Y:S01]  /*08e0*/  @!P2 IMAD.MOV R8, RZ, RZ, -R8 ;  /* 0x000000ffff08a224 */ /* 0x000fe200078e0a08 */
[----:B------:R-:W-:Y:S01]  /*08f0*/  @!P1 LOP3.LUT R8, RZ, R13, RZ, 0x33, !PT ;  /* 0x0000000dff089212 */ /* 0x000fe200078e33ff */
[----:B------:R2:W3:Y:S04]  /*0900*/  F2I.FTZ.U32.TRUNC.NTZ R5, R4 ;  /* 0x0000000400057305 */ /* 0x0004e8000021f000 */
[----:B------:R-:W-:Y:S02]  /*0910*/  IMAD.MOV R2, RZ, RZ, -R8 ;  /* 0x000000ffff027224 */ /* 0x000fe400078e0a08 */
[----:B-1----:R-:W-:Y:S02]  /*0920*/  IMAD.MOV R6, RZ, RZ, -R3 ;  /* 0x000000ffff067224 */ /* 0x002fe400078e0a03 */
[----:B------:R-:W-:-:S02]  /*0930*/  IMAD R2, R13, R2, R10 ;  /* 0x000000020d027224 */ /* 0x000fc400078e020a */
[----:B--2---:R-:W-:Y:S02]  /*0940*/  IMAD.MOV.U32 R4, RZ, RZ, RZ ;  /* 0x000000ffff047224 */ /* 0x004fe400078e00ff */
[----:B------:R-:W-:Y:S02]  /*0950*/  IMAD.IADD R2, R9, 0x1, R2 ;  /* 0x0000000109027824 */ /* 0x000fe400078e0202 */
[----:B------:R-:W-:Y:S02]  /*0960*/  IMAD R9, R6, R11, RZ ;  /* 0x0000000b06097224 */ /* 0x000fe400078e02ff */
[----:B------:R-:W-:Y:S02]  /*0970*/  IMAD R68, R2, 0x40, R7 ;  /* 0x0000004002447824 */ /* 0x000fe400078e0207 */
[----:B------:R-:W-:Y:S02]  /*0980*/  IMAD.MOV.U32 R2, RZ, RZ, RZ ;  /* 0x000000ffff027224 */ /* 0x000fe400078e00ff */
[----:B---3--:R-:W-:Y:S01]  /*0990*/  IMAD.MOV R13, RZ, RZ, -R5 ;  /* 0x000000ffff0d7224 */ /* 0x008fe200078e0a05 */
[----:B------:R-:W-:Y:S01]  /*09a0*/  IABS R190, R68 ;  /* 0x0000004400be7213 */ /* 0x000fe20000000000 */
[----:B------:R-:W-:Y:S01]  /*09b0*/  IMAD.HI.U32 R3, R3, R9, R2 ;  /* 0x0000000903037227 */ /* 0x000fe200078e0002 */
[----:B------:R-:W-:-:S02]  /*09c0*/  SHF.R.U32.HI R9, RZ, 0x5, R69 ;  /* 0x00000005ff097819 */ /* 0x000fc40000011645 */
[----:B------:R-:W-:Y:S01]  /*09d0*/  ISETP.GE.AND P4, PT, R68, RZ, PT ;  /* 0x000000ff4400720c */ /* 0x000fe20003f86270 */
[----:B------:R-:W-:Y:S01]  /*09e0*/  IMAD.SHL.U32 R2, R8, 0x80, RZ ;  /* 0x0000008008027824 */ /* 0x000fe200078e00ff */
[----:B------:R-:W-:Y:S01]  /*09f0*/  SGXT.U32 R9, R9, 0x2 ;  /* 0x000000020909781a */ /* 0x000fe20000000000 */
[----:B------:R-:W-:-:S03]  /*0a00*/  IMAD.HI.U32 R3, R3, R190, RZ ;  /* 0x000000be03037227 */ /* 0x000fc600078e00ff */
[----:B------:R-:W-:Y:S01]  /*0a10*/  LOP3.LUT R9, R2, R9, RZ, 0xfc, !PT ;  /* 0x0000000902097212 */ /* 0x000fe200078efcff */
[----:B------:R-:W-:Y:S02]  /*0a20*/  IMAD.MOV R3, RZ, RZ, -R3 ;  /* 0x000000ffff037224 */ /* 0x000fe400078e0a03 */
[----:B------:R-:W-:Y:S01]  /*0a30*/  IMAD R13, R13, R0, RZ ;  /* 0x000000000d0d7224 */ /* 0x000fe200078e02ff */
[----:B------:R-:W-:Y:S01]  /*0a40*/  LOP3.LUT R14, R9, 0x7c, RZ, 0xfc, !PT ;  /* 0x0000007c090e7812 */ /* 0x000fe200078efcff */
[----:B------:R-:W-:Y:S01]  /*0a50*/  IMAD R190, R11, R3, R190 ;  /* 0x000000030bbe7224 */ /* 0x000fe200078e02be */
[----:B------:R-:W-:Y:S01]  /*0a60*/  IABS R8, R9 ;  /* 0x0000000900087213 */ /* 0x000fe20000000000 */
[----:B------:R-:W-:Y:S01]  /*0a70*/  IMAD.HI.U32 R5, R5, R13, R4 ;  /* 0x0000000d05057227 */ /* 0x000fe200078e0004 */
[----:B------:R-:W-:Y:S02]  /*0a80*/  LOP3.LUT R13, R9, 0x4, RZ, 0xfc, !PT ;  /* 0x00000004090d7812 */ /* 0x000fe400078efcff */
[----:B------:R-:W-:Y:S01]  /*0a90*/  ISETP.GT.U32.AND P0, PT, R11, R190, PT ;  /* 0x000000be0b00720c */ /* 0x000fe20003f04070 */
[----:B------:R-:W-:Y:S01]  /*0aa0*/  IMAD.SHL.U32 R3, R69, 0x10, RZ ;  /* 0x0000001045037824 */ /* 0x000fe200078e00ff */
[----:B------:R-:W-:-:S02]  /*0ab0*/  IABS R10, R13 ;  /* 0x0000000d000a7213 */ /* 0x000fc40000000000 */
[----:B------:R-:W-:Y:S02]  /*0ac0*/  SHF.R.U32.HI R4, RZ, 0x5, R69 ;  /* 0x00000005ff047819 */ /* 0x000fe40000011645 */
[----:B------:R-:W-:Y:S02]  /*0ad0*/  IABS R15, R14 ;  /* 0x0000000e000f7213 */ /* 0x000fe40000000000 */
[----:B------:R-:W-:Y:S01]  /*0ae0*/  LOP3.LUT R36, R3, 0x70, RZ, 0xc0, !PT ;  /* 0x0000007003247812 */ /* 0x000fe200078ec0ff */
[----:B------:R-:W-:Y:S01]  /*0af0*/  IMAD.HI.U32 R3, R5, R8, RZ ;  /* 0x0000000805037227 */ /* 0x000fe200078e00ff */
[----:B------:R-:W-:Y:S02]  /*0b00*/  R2UR UR8, R4 ;  /* 0x00000000040872ca */ /* 0x000fe400000e0000 */
[----:B------:R-:W-:Y:S01]  /*0b10*/  ISETP.GE.AND P1, PT, R13, RZ, PT ;  /* 0x000000ff0d00720c */ /* 0x000fe20003f26270 */
[----:B------:R-:W-:Y:S01]  /*0b20*/  IMAD.HI.U32 R4, R5, R10, RZ ;  /* 0x0000000a05047227 */ /* 0x000fe200078e00ff */
[----:B------:R-:W-:-:S02]  /*0b30*/  LOP3.LUT R12, R9, 0x10, RZ, 0xfc, !PT ;  /* 0x00000010090c7812 */ /* 0x000fc400078efcff */
[----:B------:R-:W-:Y:S01]  /*0b40*/  LOP3.LUT R16, R9, 0x18, RZ, 0xfc, !PT ;  /* 0x0000001809107812 */ /* 0x000fe200078efcff */
[----:B------:R-:W-:Y:S01]  /*0b50*/  IMAD.HI.U32 R6, R5, R15, RZ ;  /* 0x0000000f05067227 */ /* 0x000fe200078e00ff */
[C---:B------:R-:W-:Y:S02]  /*0b60*/  LOP3.LUT R18, R9.reuse, 0x30, RZ, 0xfc, !PT ;  /* 0x0000003009127812 */ /* 0x040fe400078efcff */
[----:B------:R-:W-:Y:S01]  /*0b70*/  LOP3.LUT R20, R9, 0x3c, RZ, 0xfc, !PT ;  /* 0x0000003c09147812 */ /* 0x000fe200078efcff */
[----:B------:R-:W-:Y:S01]  /*0b80*/  IMAD.MOV R3, RZ, RZ, -R3 ;  /* 0x000000ffff037224 */ /* 0x000fe200078e0a03 */
[----:B------:R-:W-:Y:S01]  /*0b90*/  IABS R27, R18 ;  /* 0x00000012001b7213 */ /* 0x000fe20000000000 */
[----:B------:R-:W-:Y:S01]  /*0ba0*/  IMAD R36, R7, 0x80, R36 ;  /* 0x0000008007247824 */ /* 0x000fe200078e0224 */
[----:B------:R-:W-:Y:S01]  /*0bb0*/  IABS R33, R20 ;  /* 0x0000001400217213 */ /* 0x000fe20000000000 */
[----:B------:R-:W-:Y:S01]  /*0bc0*/  IMAD.MOV R7, RZ, RZ, -R4 ;  /* 0x000000ffff077224 */ /* 0x000fe200078e0a04 */
[C---:B------:R-:W-:Y:S01]  /*0bd0*/  LOP3.LUT R4, R9.reuse, 0x8, RZ, 0xfc, !PT ;  /* 0x0000000809047812 */ /* 0x040fe200078efcff */
[----:B------:R-:W-:Y:S01]  /*0be0*/  IMAD.MOV R6, RZ, RZ, -R6 ;  /* 0x000000ffff067224 */ /* 0x000fe200078e0a06 */
[C---:B------:R-:W-:Y:S01]  /*0bf0*/  LOP3.LUT R22, R9.reuse, 0x40, RZ, 0xfc, !PT ;  /* 0x0000004009167812 */ /* 0x040fe200078efcff */
[----:B------:R-:W-:Y:S01]  /*0c00*/  @!P0 IMAD.IADD R190, R190, 0x1, -R11 ;  /* 0x00000001bebe8824 */ /* 0x000fe200078e0a0b */
[----:B------:R-:W-:Y:S01]  /*0c10*/  ISETP.GE.AND P3, PT, R4, RZ, PT ;  /* 0x000000ff0400720c */ /* 0x000fe20003f66270 */
[C---:B------:R-:W-:Y:S01]  /*0c20*/  IMAD R3, R0.reuse, R3, R8 ;  /* 0x0000000300037224 */ /* 0x040fe200078e0208 */
[----:B------:R-:W-:Y:S01]  /*0c30*/  LOP3.LUT R8, R9, 0xc, RZ, 0xfc, !PT ;  /* 0x0000000c09087812 */ /* 0x000fe200078efcff */
[C---:B------:R-:W-:Y:S01]  /*0c40*/  IMAD R7, R0.reuse, R7, R10 ;  /* 0x0000000700077224 */ /* 0x040fe200078e020a */
[----:B------:R-:W-:Y:S01]  /*0c50*/  ISETP.GT.U32.AND P0, PT, R11, R190, PT ;  /* 0x000000be0b00720c */ /* 0x000fe20003f04070 */
[C---:B------:R-:W-:Y:S01]  /*0c60*/  IMAD R15, R0.reuse, R6, R15 ;  /* 0x00000006000f7224 */ /* 0x040fe200078e020f */
[----:B------:R-:W-:-:S02]  /*0c70*/  ISETP.GT.U32.AND P5, PT, R0, R3, PT ;  /* 0x000000030000720c */ /* 0x000fc40003fa4070 */
[C---:B------:R-:W-:Y:S02]  /*0c80*/  ISETP.GT.U32.AND P6, PT, R0.reuse, R7, PT ;  /* 0x000000070000720c */ /* 0x040fe40003fc4070 */
[----:B------:R-:W-:Y:S02]  /*0c90*/  ISETP.GT.U32.AND P2, PT, R0, R15, PT ;  /* 0x0000000f0000720c */ /* 0x000fe40003f44070 */
[----:B------:R-:W-:Y:S02]  /*0ca0*/  IABS R6, R4 ;  /* 0x0000000400067213 */ /* 0x000fe40000000000 */
[----:B------:R-:W-:Y:S02]  /*0cb0*/  IABS R13, R8 ;  /* 0x00000008000d7213 */ /* 0x000fe40000000000 */
[----:B------:R-:W-:Y:S01]  /*0cc0*/  IABS R35, R22 ;  /* 0x0000001600237213 */ /* 0x000fe20000000000 */
[----:B------:R-:W-:Y:S01]  /*0cd0*/  @!P0 IMAD.IADD R190, R190, 0x1, -R11 ;  /* 0x00000001bebe8824 */ /* 0x000fe200078e0a0b */
[----:B------:R-:W-:Y:S01]  /*0ce0*/  ISETP.NE.AND P0, PT, R44, RZ, PT ;  /* 0x000000ff2c00720c */ /* 0x000fe20003f05270 */
[--C-:B------:R-:W-:Y:S01]  /*0cf0*/  @!P5 IMAD.IADD R3, R3, 0x1, -R0.reuse ;  /* 0x000000010303d824 */ /* 0x100fe200078e0a00 */
[----:B------:R-:W-:Y:S01]  /*0d00*/  ISETP.GE.AND P5, PT, R8, RZ, PT ;  /* 0x000000ff0800720c */ /* 0x000fe20003fa6270 */
[----:B------:R-:W-:Y:S01]  /*0d10*/  @!P6 IMAD.IADD R7, R7, 0x1, -R0 ;  /* 0x000000010707e824 */ /* 0x000fe200078e0a00 */
[----:B------:R-:W-:Y:S01]  /*0d20*/  IABS R8, R12 ;  /* 0x0000000c00087213 */ /* 0x000fe20000000000 */
[----:B------:R-:W-:Y:S01]  /*0d30*/  IMAD.HI.U32 R4, R5, R6, RZ ;  /* 0x0000000605047227 */ /* 0x000fe200078e00ff */
[----:B------:R-:W-:-:S02]  /*0d40*/  LOP3.LUT R24, R9, 0x48, RZ, 0xfc, !PT ;  /* 0x0000004809187812 */ /* 0x000fc400078efcff */
[C---:B------:R-:W-:Y:S01]  /*0d50*/  ISETP.GT.U32.AND P6, PT, R0.reuse, R7, PT ;  /* 0x000000070000720c */ /* 0x040fe20003fc4070 */
[----:B------:R-:W-:Y:S01]  /*0d60*/  @!P2 IMAD.IADD R15, R15, 0x1, -R0 ;  /* 0x000000010f0fa824 */ /* 0x000fe200078e0a00 */
[----:B------:R-:W-:Y:S01]  /*0d70*/  LOP3.LUT R26, R9, 0x6c, RZ, 0xfc, !PT ;  /* 0x0000006c091a7812 */ /* 0x000fe200078efcff */
[----:B------:R-:W-:Y:S01]  /*0d80*/  @!P4 IMAD.MOV R190, RZ, RZ, -R190 ;  /* 0x000000ffffbec224 */ /* 0x000fe200078e0abe */
[C---:B------:R-:W-:Y:S01]  /*0d90*/  ISETP.GT.U32.AND P4, PT, R0.reuse, R3, PT ;  /* 0x000000030000720c */ /* 0x040fe20003f84070 */
[----:B------:R-:W-:Y:S01]  /*0da0*/  IMAD.MOV R11, RZ, RZ, -R4 ;  /* 0x000000ffff0b7224 */ /* 0x000fe200078e0a04 */
[C---:B------:R-:W-:Y:S01]  /*0db0*/  ISETP.GT.U32.AND P2, PT, R0.reuse, R15, PT ;  /* 0x0000000f0000720c */ /* 0x040fe20003f44070 */
[----:B------:R-:W-:Y:S01]  /*0dc0*/  IMAD.HI.U32 R4, R5, R13, RZ ;  /* 0x0000000d05047227 */ /* 0x000fe200078e00ff */
[----:B------:R-:W-:Y:S02]  /*0dd0*/  @!P0 LOP3.LUT R190, RZ, R44, RZ, 0x33, !PT ;  /* 0x0000002cffbe8212 */ /* 0x000fe400078e33ff */
[C---:B------:R-:W-:Y:S01]  /*0de0*/  LOP3.LUT R28, R9.reuse, 0x70, RZ, 0xfc, !PT ;  /* 0x00000070091c7812 */ /* 0x040fe200078efcff */
[----:B------:R-:W-:Y:S01]  /*0df0*/  IMAD.MOV R4, RZ, RZ, -R4 ;  /* 0x000000ffff047224 */ /* 0x000fe200078e0a04 */
[----:B------:R-:W-:Y:S01]  /*0e00*/  LOP3.LUT R30, R9, 0x74, RZ, 0xfc, !PT ;  /* 0x00000074091e7812 */ /* 0x000fe200078efcff */
[C---:B------:R-:W-:Y:S01]  /*0e10*/  IMAD R11, R0.reuse, R11, R6 ;  /* 0x0000000b000b7224 */ /* 0x040fe200078e0206 */
[----:B------:R-:W-:Y:S01]  /*0e20*/  IABS R57, R28 ;  /* 0x0000001c00397213 */ /* 0x000fe20000000000 */
[----:B------:R-:W-:Y:S01]  /*0e30*/  IMAD.MOV.U32 R6, RZ, RZ, R8 ;  /* 0x000000ffff067224 */ /* 0x000fe200078e0008 */
[----:B------:R-:W-:Y:S01]  /*0e40*/  IABS R8, R16 ;  /* 0x0000001000087213 */ /* 0x000fe20000000000 */
[C---:B------:R-:W-:Y:S01]  /*0e50*/  IMAD R13, R0.reuse, R4, R13 ;  /* 0x00000004000d7224 */ /* 0x040fe200078e020d */
[----:B------:R-:W-:Y:S01]  /*0e60*/  ISETP.GT.U32.AND P0, PT, R0, R11, PT ;  /* 0x0000000b0000720c */ /* 0x000fe20003f04070 */
[----:B------:R-:W-:Y:S01]  /*0e70*/  @!P4 IMAD.IADD R3, R3, 0x1, -R0 ;  /* 0x000000010303c824 */ /* 0x000fe200078e0a00 */
[----:B------:R-:W-:Y:S01]  /*0e80*/  ISETP.GE.AND P4, PT, R9, RZ, PT ;  /* 0x000000ff0900720c */ /* 0x000fe20003f86270 */
[----:B------:R-:W-:Y:S01]  /*0e90*/  IMAD.HI.U32 R4, R5, R6, RZ ;  /* 0x0000000605047227 */ /* 0x000fe200078e00ff */
[----:B------:R-:W-:-:S03]  /*0ea0*/  IABS R59, R30 ;  /* 0x0000001e003b7213 */ /* 0x000fc60000000000 */
[--C-:B------:R-:W-:Y:S01]  /*0eb0*/  @!P6 IMAD.IADD R7, R7, 0x1, -R0.reuse ;  /* 0x000000010707e824 */ /* 0x100fe200078e0a00 */
[----:B------:R-:W-:Y:S01]  /*0ec0*/  ISETP.GT.U32.AND P6, PT, R0, R13, PT ;  /* 0x0000000d0000720c */ /* 0x000fe20003fc4070 */
[----:B------:R-:W-:Y:S01]  /*0ed0*/  @!P2 IMAD.IADD R15, R15, 0x1, -R0 ;  /* 0x000000010f0fa824 */ /* 0x000fe200078e0a00 */
[----:B------:R-:W-:Y:S01]  /*0ee0*/  ISETP.GE.AND P2, PT, R14, RZ, PT ;  /* 0x000000ff0e00720c */ /* 0x000fe20003f46270 */
[----:B------:R-:W-:Y:S01]  /*0ef0*/  IMAD.MOV R17, RZ, RZ, -R4 ;  /* 0x000000ffff117224 */ /* 0x000fe200078e0a04 */
[----:B------:R-:W-:Y:S01]  /*0f00*/  LOP3.LUT R14, R9, 0x14, RZ, 0xfc, !PT ;  /* 0x00000014090e7812 */ /* 0x000fe200078efcff */
[----:B------:R-:W-:Y:S02]  /*0f10*/  IMAD.MOV.U32 R4, RZ, RZ, R15 ;  /* 0x000000ffff047224 */ /* 0x000fe400078e000f */
[----:B------:R-:W-:Y:S01]  /*0f20*/  IMAD R15, R0, R17, R6 ;  /* 0x00000011000f7224 */ /* 0x000fe200078e0206 */
[----:B------:R-:W-:Y:S01]  /*0f30*/  IABS R10, R14 ;  /* 0x0000000e000a7213 */ /* 0x000fe20000000000 */
[----:B------:R-:W-:-:S02]  /*0f40*/  IMAD.MOV.U32 R6, RZ, RZ, R3 ;  /* 0x000000ffff067224 */ /* 0x000fc400078e0003 */
[----:B------:R-:W-:Y:S02]  /*0f50*/  @!P1 IMAD.MOV R7, RZ, RZ, -R7 ;  /* 0x000000ffff079224 */ /* 0x000fe400078e0a07 */
[----:B------:R-:W-:Y:S01]  /*0f60*/  @!P4 IMAD.MOV R6, RZ, RZ, -R6 ;  /* 0x000000ffff06c224 */ /* 0x000fe200078e0a06 */
[----:B------:R-:W-:Y:S01]  /*0f70*/  ISETP.GT.U32.AND P4, PT, R0, R15, PT ;  /* 0x0000000f0000720c */ /* 0x000fe20003f84070 */
[--C-:B------:R-:W-:Y:S01]  /*0f80*/  @!P6 IMAD.IADD R13, R13, 0x1, -R0.reuse ;  /* 0x000000010d0de824 */ /* 0x100fe200078e0a00 */
[----:B------:R-:W-:Y:S01]  /*0f90*/  ISETP.GE.AND P6, PT, R14, RZ, PT ;  /* 0x000000ff0e00720c */ /* 0x000fe20003fc6270 */
[----:B------:R-:W-:Y:S01]  /*0fa0*/  IMAD.HI.U32 R3, R5, R10, RZ ;  /* 0x0000000a05037227 */ /* 0x000fe200078e00ff */
[----:B------:R-:W-:Y:S02]  /*0fb0*/  LOP3.LUT R14, R9, 0x24, RZ, 0xfc, !PT ;  /* 0x00000024090e7812 */ /* 0x000fe400078efcff */
[----:B------:R-:W-:Y:S01]  /*0fc0*/  ISETP.GT.U32.AND P1, PT, R0, R13, PT ;  /* 0x0000000d0000720c */ /* 0x000fe20003f24070 */
[----:B------:R-:W-:Y:S01]  /*0fd0*/  IMAD.MOV R3, RZ, RZ, -R3 ;  /* 0x000000ffff037224 */ /* 0x000fe200078e0a03 */
[----:B------:R-:W-:Y:S01]  /*0fe0*/  IABS R23, R14 ;  /* 0x0000000e00177213 */ /* 0x000fe20000000000 */
[----:B------:R-:W-:-:S02]  /*0ff0*/  @!P0 IMAD.IADD R11, R11, 0x1, -R0 ;  /* 0x000000010b0b8824 */ /* 0x000fc400078e0a00 */
[----:B------:R-:W-:Y:S02]  /*1000*/  IMAD.MOV.U32 R17, RZ, RZ, R8 ;  /* 0x000000ffff117224 */ /* 0x000fe400078e0008 */
[----:B------:R-:W-:Y:S01]  /*1010*/  @!P4 IMAD.IADD R15, R15, 0x1, -R0 ;  /* 0x000000010f0fc824 */ /* 0x000fe200078e0a00 */
[C---:B------:R-:W-:Y:S01]  /*1020*/  ISETP.GT.U32.AND P0, PT, R0.reuse, R11, PT ;  /* 0x0000000b0000720c */ /* 0x040fe20003f04070 */
[C---:B------:R-:W-:Y:S01]  /*1030*/  IMAD R3, R0.reuse, R3, R10 ;  /* 0x0000000300037224 */ /* 0x040fe200078e020a */
[----:B------:R-:W-:Y:S01]  /*1040*/  LOP3.LUT R10, R9, 0x1c, RZ, 0xfc, !PT ;  /* 0x0000001c090a7812 */ /* 0x000fe200078efcff */
[----:B------:R-:W-:Y:S01]  /*1050*/  IMAD.HI.U32 R8, R5, R17, RZ ;  /* 0x0000001105087227 */ /* 0x000fe200078e00ff */
[C---:B------:R-:W-:Y:S02]  /*1060*/  ISETP.GT.U32.AND P4, PT, R0.reuse, R15, PT ;  /* 0x0000000f0000720c */ /* 0x040fe40003f84070 */
[----:B------:R-:W-:Y:S01]  /*1070*/  IABS R19, R10 ;  /* 0x0000000a00137213 */ /* 0x000fe20000000000 */
[----:B------:R-:W-:Y:S01]  /*1080*/  @!P1 IMAD.IADD R13, R13, 0x1, -R0 ;  /* 0x000000010d0d9824 */ /* 0x000fe200078e0a00 */
[----:B------:R-:W-:Y:S01]  /*1090*/  ISETP.GT.U32.AND P1, PT, R0, R3, PT ;  /* 0x000000030000720c */ /* 0x000fe20003f24070 */
[----:B------:R-:W-:-:S02]  /*10a0*/  IMAD.MOV R8, RZ, RZ, -R8 ;  /* 0x000000ffff087224 */ /* 0x000fc400078e0a08 */
[----:B------:R-:W-:Y:S01]  /*10b0*/  @!P2 IMAD.MOV R4, RZ, RZ, -R4 ;  /* 0x000000ffff04a224 */ /* 0x000fe200078e0a04 */
[----:B------:R-:W-:Y:S01]  /*10c0*/  ISETP.GE.AND P2, PT, R12, RZ, PT ;  /* 0x000000ff0c00720c */ /* 0x000fe20003f46270 */
[----:B------:R-:W-:Y:S02]  /*10d0*/  IMAD R17, R0, R8, R17 ;  /* 0x0000000800117224 */ /* 0x000fe400078e0211 */
[--C-:B------:R-:W-:Y:S01]  /*10e0*/  @!P0 IMAD.IADD R11, R11, 0x1, -R0.reuse ;  /* 0x000000010b0b8824 */ /* 0x100fe200078e0a00 */
[----:B------:R-:W-:Y:S01]  /*10f0*/  ISETP.GE.AND P0, PT, R16, RZ, PT ;  /* 0x000000ff1000720c */ /* 0x000fe20003f06270 */
[--C-:B------:R-:W-:Y:S01]  /*1100*/  @!P4 IMAD.IADD R15, R15, 0x1, -R0.reuse ;  /* 0x000000010f0fc824 */ /* 0x100fe200078e0a00 */
[----:B------:R-:W-:Y:S01]  /*1110*/  ISETP.GT.U32.AND P4, PT, R0, R17, PT ;  /* 0x000000110000720c */ /* 0x000fe20003f84070 */
[----:B------:R-:W-:Y:S01]  /*1120*/  @!P3 IMAD.MOV R11, RZ, RZ, -R11 ;  /* 0x000000ffff0bb224 */ /* 0x000fe200078e0a0b */
[----:B------:R-:W-:Y:S01]  /*1130*/  ISETP.GE.AND P3, PT, R10, RZ, PT ;  /* 0x000000ff0a00720c */ /* 0x000fe20003f66270 */
[----:B------:R-:W-:Y:S01]  /*1140*/  @!P1 IMAD.IADD R3, R3, 0x1, -R0 ;  /* 0x0000000103039824 */ /* 0x000fe200078e0a00 */
[----:B------:R-:W-:Y:S01]  /*1150*/  LOP3.LUT R10, R9, 0x20, RZ, 0xfc, !PT ;  /* 0x00000020090a7812 */ /* 0x000fe200078efcff */
[----:B------:R-:W-:Y:S01]  /*1160*/  IMAD.HI.U32 R8, R5, R19, RZ ;  /* 0x0000001305087227 */ /* 0x000fe200078e00ff */
[----:B------:R-:W-:-:S02]  /*1170*/  LOP3.LUT R16, R9, 0x28, RZ, 0xfc, !PT ;  /* 0x0000002809107812 */ /* 0x000fc400078efcff */
[----:B------:R-:W-:Y:S01]  /*1180*/  ISETP.GT.U32.AND P1, PT, R0, R3, PT ;  /* 0x000000030000720c */ /* 0x000fe20003f24070 */
[----:B------:R-:W-:Y:S01]  /*1190*/  IMAD.MOV R8, RZ, RZ, -R8 ;  /* 0x000000ffff087224 */ /* 0x000fe200078e0a08 */
[----:B------:R-:W-:Y:S01]  /*11a0*/  IABS R21, R10 ;  /* 0x0000000a00157213 */ /* 0x000fe20000000000 */
[----:B------:R-:W-:Y:S01]  /*11b0*/  @!P5 IMAD.MOV R13, RZ, RZ, -R13 ;  /* 0x000000ffff0dd224 */ /* 0x000fe200078e0a0d */
[----:B------:R-:W-:Y:S01]  /*11c0*/  IABS R25, R16 ;  /* 0x0000001000197213 */ /* 0x000fe20000000000 */
[----:B------:R-:W-:Y:S01]  /*11d0*/  @!P4 IMAD.IADD R17, R17, 0x1, -R0 ;  /* 0x000000011111c824 */ /* 0x000fe200078e0a00 */
[----:B------:R-:W-:Y:S01]  /*11e0*/  ISETP.GE.AND P5, PT, R10, RZ, PT ;  /* 0x000000ff0a00720c */ /* 0x000fe20003fa6270 */
[C---:B------:R-:W-:Y:S02]  /*11f0*/  IMAD R19, R0.reuse, R8, R19 ;  /* 0x0000000800137224 */ /* 0x040fe400078e0213 */
[----:B------:R-:W-:Y:S01]  /*1200*/  IMAD.HI.U32 R8, R5, R21, RZ ;  /* 0x0000001505087227 */ /* 0x000fe200078e00ff */
[----:B------:R-:W-:-:S03]  /*1210*/  ISETP.GT.U32.AND P4, PT, R0, R17, PT ;  /* 0x000000110000720c */ /* 0x000fc60003f84070 */
[----:B------:R-:W-:Y:S01]  /*1220*/  @!P1 IMAD.IADD R3, R3, 0x1, -R0 ;  /* 0x0000000103039824 */ /* 0x000fe200078e0a00 */
[----:B------:R-:W-:Y:S01]  /*1230*/  ISETP.GE.AND P1, PT, R14, RZ, PT ;  /* 0x000000ff0e00720c */ /* 0x000fe20003f26270 */
[----:B------:R-:W-:Y:S01]  /*1240*/  IMAD.MOV R8, RZ, RZ, -R8 ;  /* 0x000000ffff087224 */ /* 0x000fe200078e0a08 */
[----:B------:R-:W-:Y:S01]  /*1250*/  LOP3.LUT R14, R9, 0x2c, RZ, 0xfc, !PT ;  /* 0x0000002c090e7812 */ /* 0x000fe200078efcff */
[----:B------:R-:W-:-:S04]  /*1260*/  IMAD.HI.U32 R12, R5, R25, RZ ;  /* 0x00000019050c7227 */ /* 0x000fc800078e00ff */
[----:B------:R-:W-:-:S04]  /*1270*/  IMAD.HI.U32 R10, R5, R23, RZ ;  /* 0x00000017050a7227 */ /* 0x000fc800078e00ff */
[C---:B------:R-:W-:Y:S01]  /*1280*/  IMAD R21, R0.reuse, R8, R21 ;  /* 0x0000000800157224 */ /* 0x040fe200078e0215 */
[----:B------:R-:W-:Y:S01]  /*1290*/  IABS R8, R14 ;  /* 0x0000000e00087213 */ /* 0x000fe20000000000 */
[----:B------:R-:W-:Y:S02]  /*12a0*/  IMAD.MOV R12, RZ, RZ, -R12 ;  /* 0x000000ffff0c7224 */ /* 0x000fe400078e0a0c */
[----:B------:R-:W-:Y:S02]  /*12b0*/  IMAD.MOV R10, RZ, RZ, -R10 ;  /* 0x000000ffff0a7224 */ /* 0x000fe400078e0a0a */
[C---:B------:R-:W-:Y:S02]  /*12c0*/  IMAD R25, R0.reuse, R12, R25 ;  /* 0x0000000c00197224 */ /* 0x040fe400078e0219 */
[----:B------:R-:W-:Y:S02]  /*12d0*/  IMAD.MOV.U32 R12, RZ, RZ, R8 ;  /* 0x000000ffff0c7224 */ /* 0x000fe400078e0008 */
[----:B------:R-:W-:-:S02]  /*12e0*/  IMAD R23, R0, R10, R23 ;  /* 0x0000000a00177224 */ /* 0x000fc400078e0217 */
[----:B------:R-:W-:Y:S01]  /*12f0*/  @!P4 IMAD.IADD R17, R17, 0x1, -R0 ;  /* 0x000000011111c824 */ /* 0x000fe200078e0a00 */
[C---:B------:R-:W-:Y:S01]  /*1300*/  ISETP.GT.U32.AND P4, PT, R0.reuse, R21, PT ;  /* 0x000000150000720c */ /* 0x040fe20003f84070 */
[----:B------:R-:W-:Y:S02]  /*1310*/  IMAD.MOV.U32 R8, RZ, RZ, R3 ;  /* 0x000000ffff087224 */ /* 0x000fe400078e0003 */
[----:B------:R-:W-:Y:S01]  /*1320*/  @!P2 IMAD.MOV R15, RZ, RZ, -R15 ;  /* 0x000000ffff0fa224 */ /* 0x000fe200078e0a0f */
[C---:B------:R-:W-:Y:S01]  /*1330*/  ISETP.GT.U32.AND P2, PT, R0.reuse, R19, PT ;  /* 0x000000130000720c */ /* 0x040fe20003f44070 */
[----:B------:R-:W-:Y:S01]  /*1340*/  @!P6 IMAD.MOV R8, RZ, RZ, -R8 ;  /* 0x000000ffff08e224 */ /* 0x000fe200078e0a08 */
[----:B------:R-:W-:Y:S01]  /*1350*/  ISETP.GT.U32.AND P6, PT, R0, R23, PT ;  /* 0x000000170000720c */ /* 0x000fe20003fc4070 */
[----:B------:R-:W-:-:S04]  /*1360*/  IMAD.HI.U32 R3, R5, R12, RZ ;  /* 0x0000000c05037227 */ /* 0x000fc800078e00ff */
[----:B------:R-:W-:Y:S02]  /*1370*/  IMAD.MOV R3, RZ, RZ, -R3 ;  /* 0x000000ffff037224 */ /* 0x000fe400078e0a03 */
[----:B------:R-:W-:Y:S01]  /*1380*/  @!P4 IMAD.IADD R21, R21, 0x1, -R0 ;  /* 0x000000011515c824 */ /* 0x000fe200078e0a00 */
[----:B------:R-:W-:Y:S01]  /*1390*/  ISETP.GE.AND P4, PT, R14, RZ, PT ;  /* 0x000000ff0e00720c */ /* 0x000fe20003f86270 */
[----:B------:R-:W-:Y:S01]  /*13a0*/  IMAD.HI.U32 R10, R5, R27, RZ ;  /* 0x0000001b050a7227 */ /* 0x000fe200078e00ff */
[----:B------:R-:W-:-:S03]  /*13b0*/  LOP3.LUT R14, R9, 0x34, RZ, 0xfc, !PT ;  /* 0x00000034090e7812 */ /* 0x000fc600078efcff */
[--C-:B------:R-:W-:Y:S01]  /*13c0*/  @!P2 IMAD.IADD R19, R19, 0x1, -R0.reuse ;  /* 0x000000011313a824 */ /* 0x100fe200078e0a00 */
[----:B------:R-:W-:Y:S01]  /*13d0*/  IABS R29, R14 ;  /* 0x0000000e001d7213 */ /* 0x000fe20000000000 */
[----:B------:R-:W-:Y:S01]  /*13e0*/  @!P6 IMAD.IADD R23, R23, 0x1, -R0 ;  /* 0x000000011717e824 */ /* 0x000fe200078e0a00 */
[C---:B------:R-:W-:Y:S01]  /*13f0*/  ISETP.GT.U32.AND P6, PT, R0.reuse, R21, PT ;  /* 0x000000150000720c */ /* 0x040fe20003fc4070 */
[C---:B------:R-:W-:Y:S01]  /*1400*/  IMAD R3, R0.reuse, R3, R12 ;  /* 0x0000000300037224 */ /* 0x040fe200078e020c */
[----:B------:R-:W-:Y:S01]  /*1410*/  ISETP.GT.U32.AND P2, PT, R0, R19, PT ;  /* 0x000000130000720c */ /* 0x000fe20003f44070 */
[----:B------:R-:W-:Y:S02]  /*1420*/  IMAD.MOV R10, RZ, RZ, -R10 ;  /* 0x000000ffff0a7224 */ /* 0x000fe400078e0a0a */
[----:B------:R-:W-:Y:S01]  /*1430*/  @!P0 IMAD.MOV R17, RZ, RZ, -R17 ;  /* 0x000000ffff118224 */ /* 0x000fe200078e0a11 */
[----:B------:R-:W-:Y:S01]  /*1440*/  ISETP.GE.AND P0, PT, R16, RZ, PT ;  /* 0x000000ff1000720c */ /* 0x000fe20003f06270 */
[----:B------:R-:W-:Y:S01]  /*1450*/  IMAD R27, R0, R10, R27 ;  /* 0x0000000a001b7224 */ /* 0x000fe200078e021b */
[----:B------:R-:W-:Y:S01]  /*1460*/  LOP3.LUT R16, R9, 0x38, RZ, 0xfc, !PT ;  /* 0x0000003809107812 */ /* 0x000fe200078efcff */
[----:B------:R-:W-:-:S03]  /*1470*/  IMAD.HI.U32 R10, R5, R29, RZ ;  /* 0x0000001d050a7227 */ /* 0x000fc600078e00ff */
[----:B------:R-:W-:Y:S01]  /*1480*/  IABS R31, R16 ;  /* 0x00000010001f7213 */ /* 0x000fe20000000000 */
[--C-:B------:R-:W-:Y:S01]  /*1490*/  @!P6 IMAD.IADD R21, R21, 0x1, -R0.reuse ;  /* 0x000000011515e824 */ /* 0x100fe200078e0a00 */
[C---:B------:R-:W-:Y:S01]  /*14a0*/  ISETP.GT.U32.AND P6, PT, R0.reuse, R3, PT ;  /* 0x000000030000720c */ /* 0x040fe20003fc4070 */
[----:B------:R-:W-:Y:S01]  /*14b0*/  @!P2 IMAD.IADD R19, R19, 0x1, -R0 ;  /* 0x000000011313a824 */ /* 0x000fe200078e0a00 */
[C---:B------:R-:W-:Y:S01]  /*14c0*/  ISETP.GT.U32.AND P2, PT, R0.reuse, R25, PT ;  /* 0x000000190000720c */ /* 0x040fe20003f44070 */
[----:B------:R-:W-:Y:S02]  /*14d0*/  IMAD.MOV R12, RZ, RZ, -R10 ;  /* 0x000000ffff0c7224 */ /* 0x000fe400078e0a0a */
[----:B------:R-:W-:Y:S01]  /*14e0*/  @!P3 IMAD.MOV R19, RZ, RZ, -R19 ;  /* 0x000000ffff13b224 */ /* 0x000fe200078e0a13 */
[C---:B------:R-:W-:Y:S01]  /*14f0*/  ISETP.GT.U32.AND P3, PT, R0.reuse, R23, PT ;  /* 0x000000170000720c */ /* 0x040fe20003f64070 */
[----:B------:R-:W-:Y:S02]  /*1500*/  IMAD R29, R0, R12, R29 ;  /* 0x0000000c001d7224 */ /* 0x000fe400078e021d */
[----:B------:R-:W-:-:S04]  /*1510*/  IMAD.HI.U32 R10, R5, R31, RZ ;  /* 0x0000001f050a7227 */ /* 0x000fc800078e00ff */
[--C-:B------:R-:W-:Y:S01]  /*1520*/  @!P6 IMAD.IADD R3, R3, 0x1, -R0.reuse ;  /* 0x000000010303e824 */ /* 0x100fe200078e0a00 */
[----:B------:R-:W-:Y:S01]  /*1530*/  ISETP.GT.U32.AND P6, PT, R0, R29, PT ;  /* 0x0000001d0000720c */ /* 0x000fe20003fc4070 */
[----:B------:R-:W-:Y:S02]  /*1540*/  @!P2 IMAD.IADD R25, R25, 0x1, -R0 ;  /* 0x000000011919a824 */ /* 0x000fe400078e0a00 */
[----:B------:R-:W-:-:S03]  /*1550*/  IMAD.HI.U32 R12, R5, R33, RZ ;  /* 0x00000021050c7227 */ /* 0x000fc600078e00ff */
[C---:B------:R-:W-:Y:S01]  /*1560*/  ISETP.GT.U32.AND P2, PT, R0.reuse, R25, PT ;  /* 0x000000190000720c */ /* 0x040fe20003f44070 */
[----:B------:R-:W-:Y:S01]  /*1570*/  @!P3 IMAD.IADD R23, R23, 0x1, -R0 ;  /* 0x000000011717b824 */ /* 0x000fe200078e0a00 */
[C---:B------:R-:W-:Y:S01]  /*1580*/  ISETP.GT.U32.AND P3, PT, R0.reuse, R27, PT ;  /* 0x0000001b0000720c */ /* 0x040fe20003f64070 */
[----:B------:R-:W-:Y:S02]  /*1590*/  IMAD.MOV R10, RZ, RZ, -R10 ;  /* 0x000000ffff0a7224 */ /* 0x000fe400078e0a0a */
[----:B------:R-:W-:Y:S02]  /*15a0*/  IMAD.MOV R12, RZ, RZ, -R12 ;  /* 0x000000ffff0c7224 */ /* 0x000fe400078e0a0c */
[----:B------:R-:W-:Y:S01]  /*15b0*/  @!P6 IMAD.IADD R29, R29, 0x1, -R0 ;  /* 0x000000011d1de824 */ /* 0x000fe200078e0a00 */
[C---:B------:R-:W-:Y:S01]  /*15c0*/  ISETP.GT.U32.AND P6, PT, R0.reuse, R3, PT ;  /* 0x000000030000720c */ /* 0x040fe20003fc4070 */
[----:B------:R-:W-:Y:S02]  /*15d0*/  IMAD R31, R0, R10, R31 ;  /* 0x0000000a001f7224 */ /* 0x000fe400078e021f */
[----:B------:R-:W-:-:S04]  /*15e0*/  IMAD.HI.U32 R10, R5, R35, RZ ;  /* 0x00000023050a7227 */ /* 0x000fc800078e00ff */
[----:B------:R-:W-:Y:S01]  /*15f0*/  @!P2 IMAD.IADD R25, R25, 0x1, -R0 ;  /* 0x000000011919a824 */ /* 0x000fe200078e0a00 */
[----:B------:R-:W-:Y:S01]  /*1600*/  ISETP.GE.AND P2, PT, R18, RZ, PT ;  /* 0x000000ff1200720c */ /* 0x000fe20003f46270 */
[C---:B------:R-:W-:Y:S01]  /*1610*/  IMAD R33, R0.reuse, R12, R33 ;  /* 0x0000000c00217224 */ /* 0x040fe200078e0221 */
[----:B------:R-:W-:Y:S01]  /*1620*/  LOP3.LUT R18, R9, 0x44, RZ, 0xfc, !PT ;  /* 0x0000004409127812 */ /* 0x000fe200078efcff */
[----:B------:R-:W-:Y:S02]  /*1630*/  IMAD.MOV R10, RZ, RZ, -R10 ;  /* 0x000000ffff0a7224 */ /* 0x000fe400078e0a0a */
[--C-:B------:R-:W-:Y:S01]  /*1640*/  @!P6 IMAD.IADD R3, R3, 0x1, -R0.reuse ;  /* 0x000000010303e824 */ /* 0x100fe200078e0a00 */
[----:B------:R-:W-:Y:S01]  /*1650*/  IABS R37, R18 ;  /* 0x0000001200257213 */ /* 0x000fe20000000000 */
[----:B------:R-:W-:Y:S01]  /*1660*/  @!P3 IMAD.IADD R27, R27, 0x1, -R0 ;  /* 0x000000011b1bb824 */ /* 0x000fe200078e0a00 */
[C---:B------:R-:W-:Y:S01]  /*1670*/  ISETP.GT.U32.AND P6, PT, R0.reuse, R33, PT ;  /* 0x000000210000720c */ /* 0x040fe20003fc4070 */
[----:B------:R-:W-:Y:S01]  /*1680*/  IMAD R35, R0, R10, R35 ;  /* 0x0000000a00237224 */ /* 0x000fe200078e0223 */
[----:B------:R-:W-:Y:S01]  /*1690*/  ISETP.GE.AND P3, PT, R14, RZ, PT ;  /* 0x000000ff0e00720c */ /* 0x000fe20003f66270 */
[----:B------:R-:W-:Y:S01]  /*16a0*/  IMAD.HI.U32 R10, R5, R37, RZ ;  /* 0x00000025050a7227 */ /* 0x000fe200078e00ff */
[----:B------:R-:W-:-:S03]  /*16b0*/  IABS R14, R24 ;  /* 0x00000018000e7213 */ /* 0x000fc60000000000 */
[----:B------:R-:W-:Y:S01]  /*16c0*/  @!P1 IMAD.MOV R23, RZ, RZ, -R23 ;  /* 0x000000ffff179224 */ /* 0x000fe200078e0a17 */
[----:B------:R-:W-:Y:S01]  /*16d0*/  ISETP.GT.U32.AND P1, PT, R0, R29, PT ;  /* 0x0000001d0000720c */ /* 0x000fe20003f24070 */
[----:B------:R-:W-:Y:S02]  /*16e0*/  IMAD.MOV R12, RZ, RZ, -R10 ;  /* 0x000000ffff0c7224 */ /* 0x000fe400078e0a0a */
[----:B------:R-:W-:-:S04]  /*16f0*/  IMAD.HI.U32 R10, R5, R14, RZ ;  /* 0x0000000e050a7227 */ /* 0x000fc800078e00ff */
[----:B------:R-:W-:Y:S02]  /*1700*/  IMAD.MOV R39, RZ, RZ, -R10 ;  /* 0x000000ffff277224 */ /* 0x000fe400078e0a0a */
[----:B------:R-:W-:Y:S01]  /*1710*/  @!P5 IMAD.MOV R21, RZ, RZ, -R21 ;  /* 0x000000ffff15d224 */ /* 0x000fe200078e0a15 */
[C---:B------:R-:W-:Y:S01]  /*1720*/  ISETP.GT.U32.AND P5, PT, R0.reuse, R27, PT ;  /* 0x0000001b0000720c */ /* 0x040fe20003fa4070 */
[----:B------:R-:W-:Y:S01]  /*1730*/  @!P0 IMAD.MOV R25, RZ, RZ, -R25 ;  /* 0x000000ffff198224 */ /* 0x000fe200078e0a19 */
[----:B------:R-:W-:Y:S01]  /*1740*/  ISETP.GT.U32.AND P0, PT, R0, R31, PT ;  /* 0x0000001f0000720c */ /* 0x000fe20003f04070 */
[--C-:B------:R-:W-:Y:S02]  /*1750*/  @!P6 IMAD.IADD R33, R33, 0x1, -R0.reuse ;  /* 0x000000012121e824 */ /* 0x100fe400078e0a00 */
[----:B------:R-:W-:Y:S02]  /*1760*/  IMAD.MOV.U32 R10, RZ, RZ, R3 ;  /* 0x000000ffff0a7224 */ /* 0x000fe400078e0003 */
[----:B------:R-:W-:Y:S01]  /*1770*/  @!P1 IMAD.IADD R29, R29, 0x1, -R0 ;  /* 0x000000011d1d9824 */ /* 0x000fe200078e0a00 */
[----:B------:R-:W-:Y:S01]  /*1780*/  ISETP.GE.AND P1, PT, R16, RZ, PT ;  /* 0x000000ff1000720c */ /* 0x000fe20003f26270 */
[----:B------:R-:W-:Y:S01]  /*1790*/  @!P4 IMAD.MOV R10, RZ, RZ, -R10 ;  /* 0x000000ffff0ac224 */ /* 0x000fe200078e0a0a */
[C---:B------:R-:W-:Y:S01]  /*17a0*/  ISETP.GT.U32.AND P4, PT, R0.reuse, R33, PT ;  /* 0x000000210000720c */ /* 0x040fe20003f84070 */
[C---:B------:R-:W-:Y:S01]  /*17b0*/  IMAD R37, R0.reuse, R12, R37 ;  /* 0x0000000c00257224 */ /* 0x040fe200078e0225 */
[----:B------:R-:W-:Y:S01]  /*17c0*/  LOP3.LUT R16, R9, 0x4c, RZ, 0xfc, !PT ;  /* 0x0000004c09107812 */ /* 0x000fe200078efcff */
[--C-:B------:R-:W-:Y:S01]  /*17d0*/  @!P5 IMAD.IADD R27, R27, 0x1, -R0.reuse ;  /* 0x000000011b1bd824 */ /* 0x100fe200078e0a00 */
[C---:B------:R-:W-:Y:S01]  /*17e0*/  ISETP.GT.U32.AND P5, PT, R0.reuse, R35, PT ;  /* 0x000000230000720c */ /* 0x040fe20003fa4070 */
[----:B------:R-:W-:Y:S01]  /*17f0*/  @!P0 IMAD.IADD R31, R31, 0x1, -R0 ;  /* 0x000000011f1f8824 */ /* 0x000fe200078e0a00 */
[----:B------:R-:W-:Y:S01]  /*1800*/  IABS R12, R16 ;  /* 0x00000010000c7213 */ /* 0x000fe20000000000 */
[C---:B------:R-:W-:Y:S01]  /*1810*/  IMAD R3, R0.reuse, R39, R14 ;  /* 0x0000002700037224 */ /* 0x040fe200078e020e */
[----:B------:R-:W-:Y:S01]  /*1820*/  LOP3.LUT R14, R9, 0x50, RZ, 0xfc, !PT ;  /* 0x00000050090e7812 */ /* 0x000fe200078efcff */
[----:B------:R-:W-:Y:S01]  /*1830*/  @!P3 IMAD.MOV R29, RZ, RZ, -R29 ;  /* 0x000000ffff1db224 */ /* 0x000fe200078e0a1d */
[C---:B------:R-:W-:Y:S01]  /*1840*/  ISETP.GT.U32.AND P6, PT, R0.reuse, R31, PT ;  /* 0x0000001f0000720c */ /* 0x040fe20003fc4070 */
[----:B------:R-:W-:Y:S01]  /*1850*/  IMAD.MOV.U32 R39, RZ, RZ, R12 ;  /* 0x000000ffff277224 */ /* 0x000fe200078e000c */
[C---:B------:R-:W-:Y:S01]  /*1860*/  ISETP.GT.U32.AND P3, PT, R0.reuse, R37, PT ;  /* 0x000000250000720c */ /* 0x040fe20003f64070 */
[----:B------:R-:W-:Y:S01]  /*1870*/  @!P4 IMAD.IADD R33, R33, 0x1, -R0 ;  /* 0x000000012121c824 */ /* 0x000fe200078e0a00 */
[----:B------:R-:W-:Y:S01]  /*1880*/  ISETP.GT.U32.AND P4, PT, R0, R3, PT ;  /* 0x000000030000720c */ /* 0x000fe20003f84070 */
[----:B------:R-:W-:Y:S01]  /*1890*/  IMAD.HI.U32 R12, R5, R39, RZ ;  /* 0x00000027050c7227 */ /* 0x000fe200078e00ff */
[----:B------:R-:W-:-:S02]  /*18a0*/  IABS R41, R14 ;  /* 0x0000000e00297213 */ /* 0x000fc40000000000 */
[----:B------:R-:W-:Y:S01]  /*18b0*/  ISETP.GE.AND P0, PT, R20, RZ, PT ;  /* 0x000000ff1400720c */ /* 0x000fe20003f06270 */
[----:B------:R-:W-:Y:S01]  /*18c0*/  IMAD.MOV R12, RZ, RZ, -R12 ;  /* 0x000000ffff0c7224 */ /* 0x000fe200078e0a0c */
[----:B------:R-:W-:Y:S01]  /*18d0*/  SHF.R.U32.HI R20, RZ, 0x6, R69 ;  /* 0x00000006ff147819 */ /* 0x000fe20000011645 */
[--C-:B------:R-:W-:Y:S02]  /*18e0*/  @!P5 IMAD.IADD R35, R35, 0x1, -R0.reuse ;  /* 0x000000012323d824 */ /* 0x100fe400078e0a00 */
[C---:B------:R-:W-:Y:S02]  /*18f0*/  IMAD R39, R0.reuse, R12, R39 ;  /* 0x0000000c00277224 */ /* 0x040fe400078e0227 */
[--C-:B------:R-:W-:Y:S01]  /*1900*/  @!P6 IMAD.IADD R31, R31, 0x1, -R0.reuse ;  /* 0x000000011f1fe824 */ /* 0x100fe200078e0a00 */
[----:B------:R-:W-:Y:S01]  /*1910*/  ISETP.GT.U32.AND P5, PT, R0, R35, PT ;  /* 0x000000230000720c */ /* 0x000fe20003fa4070 */
[--C-:B------:R-:W-:Y:S01]  /*1920*/  @!P3 IMAD.IADD R37, R37, 0x1, -R0.reuse ;  /* 0x000000012525b824 */ /* 0x100fe200078e0a00 */
[----:B------:R-:W-:Y:S01]  /*1930*/  ISETP.GE.AND P3, PT, R16, RZ, PT ;  /* 0x000000ff1000720c */ /* 0x000fe20003f66270 */
[----:B------:R-:W-:Y:S01]  /*1940*/  @!P4 IMAD.IADD R3, R3, 0x1, -R0 ;  /* 0x000000010303c824 */ /* 0x000fe200078e0a00 */
[----:B------:R-:W-:Y:S01]  /*1950*/  ISETP.GT.U32.AND P4, PT, R0, R39, PT ;  /* 0x000000270000720c */ /* 0x000fe20003f84070 */
[----:B------:R-:W-:Y:S01]  /*1960*/  @!P2 IMAD.MOV R27, RZ, RZ, -R27 ;  /* 0x000000ffff1ba224 */ /* 0x000fe200078e0a1b */
[----:B------:R-:W-:Y:S01]  /*1970*/  ISETP.GE.AND P2, PT, R22, RZ, PT ;  /* 0x000000ff1600720c */ /* 0x000fe20003f46270 */
[----:B------:R-:W-:Y:S01]  /*1980*/  @!P1 IMAD.MOV R31, RZ, RZ, -R31 ;  /* 0x000000ffff1f9224 */ /* 0x000fe200078e0a1f */
[----:B------:R-:W-:Y:S01]  /*1990*/  ISETP.GT.U32.AND P1, PT, R0, R37, PT ;  /* 0x000000250000720c */ /* 0x000fe20003f24070 */
[----:B------:R-:W-:Y:S01]  /*19a0*/  IMAD.HI.U32 R12, R5, R41, RZ ;  /* 0x00000029050c7227 */ /* 0x000fe200078e00ff */
[----:B------:R-:W-:-:S02]  /*19b0*/  LOP3.LUT R16, R9, 0x58, RZ, 0xfc, !PT ;  /* 0x0000005809107812 */ /* 0x000fc400078efcff */
[----:B------:R-:W-:Y:S01]  /*19c0*/  ISETP.GE.AND P6, PT, R18, RZ, PT ;  /* 0x000000ff1200720c */ /* 0x000fe20003fc6270 */
[----:B------:R-:W-:Y:S01]  /*19d0*/  IMAD.MOV R12, RZ, RZ, -R12 ;  /* 0x000000ffff0c7224 */ /* 0x000fe200078e0a0c */
[----:B------:R-:W-:Y:S01]  /*19e0*/  IABS R47, R16 ;  /* 0x00000010002f7213 */ /* 0x000fe20000000000 */
[--C-:B------:R-:W-:Y:S01]  /*19f0*/  @!P5 IMAD.IADD R35, R35, 0x1, -R0.reuse ;  /* 0x000000012323d824 */ /* 0x100fe200078e0a00 */
[----:B------:R-:W-:Y:S01]  /*1a00*/  LOP3.LUT R18, R9, 0x54, RZ, 0xfc, !PT ;  /* 0x0000005409127812 */ /* 0x000fe200078efcff */
[----:B------:R-:W-:Y:S01]  /*1a10*/  IMAD R41, R0, R12, R41 ;  /* 0x0000000c00297224 */ /* 0x000fe200078e0229 */
[----:B------:R-:W-:Y:S01]  /*1a20*/  ISETP.GE.AND P5, PT, R24, RZ, PT ;  /* 0x000000ff1800720c */ /* 0x000fe20003fa6270 */
[--C-:B------:R-:W-:Y:S01]  /*1a30*/  @!P4 IMAD.IADD R39, R39, 0x1, -R0.reuse ;  /* 0x000000012727c824 */ /* 0x100fe200078e0a00 */
[----:B------:R-:W-:Y:S01]  /*1a40*/  IABS R43, R18 ;  /* 0x00000012002b7213 */ /* 0x000fe20000000000 */
[----:B------:R-:W-:Y:S01]  /*1a50*/  @!P2 IMAD.MOV R35, RZ, RZ, -R35 ;  /* 0x000000ffff23a224 */ /* 0x000fe200078e0a23 */
[----:B------:R-:W-:Y:S01]  /*1a60*/  ISETP.GE.AND P2, PT, R14, RZ, PT ;  /* 0x000000ff0e00720c */ /* 0x000fe20003f46270 */
[----:B------:R-:W-:Y:S01]  /*1a70*/  @!P1 IMAD.IADD R37, R37, 0x1, -R0 ;  /* 0x0000000125259824 */ /* 0x000fe200078e0a00 */
[C---:B------:R-:W-:Y:S01]  /*1a80*/  ISETP.GT.U32.AND P1, PT, R0.reuse, R41, PT ;  /* 0x000000290000720c */ /* 0x040fe20003f24070 */
[----:B------:R-:W-:Y:S01]  /*1a90*/  IMAD.HI.U32 R14, R5, R47, RZ ;  /* 0x0000002f050e7227 */ /* 0x000fe200078e00ff */
[----:B------:R-:W-:-:S02]  /*1aa0*/  ISETP.GT.U32.AND P4, PT, R0, R39, PT ;  /* 0x000000270000720c */ /* 0x000fc40003f84070 */
[----:B------:R-:W-:Y:S01]  /*1ab0*/  LOP3.LUT R24, R9, 0x68, RZ, 0xfc, !PT ;  /* 0x0000006809187812 */ /* 0x000fe200078efcff */
[----:B------:R-:W-:Y:S01]  /*1ac0*/  @!P0 IMAD.MOV R33, RZ, RZ, -R33 ;  /* 0x000000ffff218224 */ /* 0x000fe200078e0a21 */
[----:B------:R-:W-:Y:S01]  /*1ad0*/  ISETP.GT.U32.AND P0, PT, R0, R3, PT ;  /* 0x000000030000720c */ /* 0x000fe20003f04070 */
[----:B------:R-:W-:Y:S01]  /*1ae0*/  IMAD.MOV R14, RZ, RZ, -R14 ;  /* 0x000000ffff0e7224 */ /* 0x000fe200078e0a0e */
[----:B------:R-:W-:Y:S01]  /*1af0*/  IABS R55, R24 ;  /* 0x0000001800377213 */ /* 0x000fe20000000000 */
[----:B------:R-:W-:Y:S01]  /*1b00*/  IMAD.HI.U32 R12, R5, R43, RZ ;  /* 0x0000002b050c7227 */ /* 0x000fe200078e00ff */
[----:B------:R-:W-:-:S03]  /*1b10*/  LOP3.LUT R22, R9, 0x64, RZ, 0xfc, !PT ;  /* 0x0000006409167812 */ /* 0x000fc600078efcff */
[C---:B------:R-:W-:Y:S01]  /*1b20*/  IMAD R47, R0.reuse, R14, R47 ;  /* 0x0000000e002f7224 */ /* 0x040fe200078e022f */
[----:B------:R-:W-:Y:S01]  /*1b30*/  IABS R53, R22 ;  /* 0x0000001600357213 */ /* 0x000fe20000000000 */
[--C-:B------:R-:W-:Y:S02]  /*1b40*/  @!P1 IMAD.IADD R41, R41, 0x1, -R0.reuse ;  /* 0x0000000129299824 */ /* 0x100fe400078e0a00 */
[----:B------:R-:W-:Y:S01]  /*1b50*/  @!P4 IMAD.IADD R39, R39, 0x1, -R0 ;  /* 0x000000012727c824 */ /* 0x000fe200078e0a00 */
[C---:B------:R-:W-:Y:S01]  /*1b60*/  ISETP.GT.U32.AND P4, PT, R0.reuse, R47, PT ;  /* 0x0000002f0000720c */ /* 0x040fe20003f84070 */
[----:B------:R-:W-:Y:S01]  /*1b70*/  IMAD.MOV R12, RZ, RZ, -R12 ;  /* 0x000000ffff0c7224 */ /* 0x000fe200078e0a0c */
[----:B------:R-:W-:Y:S01]  /*1b80*/  ISETP.GT.U32.AND P1, PT, R0, R41, PT ;  /* 0x000000290000720c */ /* 0x000fe20003f24070 */
[----:B------:R-:W-:Y:S01]  /*1b90*/  @!P0 IMAD.IADD R3, R3, 0x1, -R0 ;  /* 0x0000000103038824 */ /* 0x000fe200078e0a00 */
[----:B------:R-:W-:Y:S01]  /*1ba0*/  ISETP.GE.AND P0, PT, R18, RZ, PT ;  /* 0x000000ff1200720c */ /* 0x000fe20003f06270 */
[C---:B------:R-:W-:Y:S01]  /*1bb0*/  IMAD R43, R0.reuse, R12, R43 ;  /* 0x0000000c002b7224 */ /* 0x040fe200078e022b */
[C---:B------:R-:W-:Y:S01]  /*1bc0*/  LOP3.LUT R18, R9.reuse, 0x60, RZ, 0xfc, !PT ;  /* 0x0000006009127812 */ /* 0x040fe200078efcff */
[----:B------:R-:W-:Y:S01]  /*1bd0*/  IMAD.MOV.U32 R12, RZ, RZ, R3 ;  /* 0x000000ffff0c7224 */ /* 0x000fe200078e0003 */
[----:B------:R-:W-:Y:S01]  /*1be0*/  LOP3.LUT R3, R9, 0x5c, RZ, 0xfc, !PT ;  /* 0x0000005c09037812 */ /* 0x000fe200078efcff */
[----:B------:R-:W-:Y:S01]  /*1bf0*/  @!P6 IMAD.MOV R37, RZ, RZ, -R37 ;  /* 0x000000ffff25e224 */ /* 0x000fe200078e0a25 */
[C---:B------:R-:W-:Y:S01]  /*1c00*/  ISETP.GT.U32.AND P6, PT, R0.reuse, R43, PT ;  /* 0x0000002b0000720c */ /* 0x040fe20003fc4070 */
[----:B------:R-:W-:Y:S01]  /*1c10*/  @!P5 IMAD.MOV R12, RZ, RZ, -R12 ;  /* 0x000000ffff0cd224 */ /* 0x000fe200078e0a0c */
[----:B------:R-:W-:Y:S01]  /*1c20*/  IABS R49, R3 ;  /* 0x0000000300317213 */ /* 0x000fe20000000000 */
[--C-:B------:R-:W-:Y:S01]  /*1c30*/  @!P4 IMAD.IADD R47, R47, 0x1, -R0.reuse ;  /* 0x000000012f2fc824 */ /* 0x100fe200078e0a00 */
[----:B------:R-:W-:Y:S01]  /*1c40*/  IABS R51, R18 ;  /* 0x0000001200337213 */ /* 0x000fe20000000000 */
[----:B------:R-:W-:Y:S01]  /*1c50*/  @!P1 IMAD.IADD R41, R41, 0x1, -R0 ;  /* 0x0000000129299824 */ /* 0x000fe200078e0a00 */
[----:B------:R-:W-:Y:S01]  /*1c60*/  ISETP.GE.AND P1, PT, R3, RZ, PT ;  /* 0x000000ff0300720c */ /* 0x000fe20003f26270 */
[----:B------:R-:W-:Y:S01]  /*1c70*/  IMAD.HI.U32 R3, R5, R49, RZ ;  /* 0x0000003105037227 */ /* 0x000fe200078e00ff */
[----:B------:R-:W-:-:S02]  /*1c80*/  ISETP.GT.U32.AND P4, PT, R0, R47, PT ;  /* 0x0000002f0000720c */ /* 0x000fc40003f84070 */
[----:B------:R-:W-:Y:S01]  /*1c90*/  ISETP.GE.AND P5, PT, R16, RZ, PT ;  /* 0x000000ff1000720c */ /* 0x000fe20003fa6270 */
[----:B------:R-:W-:Y:S02]  /*1ca0*/  IMAD.MOV R3, RZ, RZ, -R3 ;  /* 0x000000ffff037224 */ /* 0x000fe400078e0a03 */
[----:B------:R-:W-:-:S04]  /*1cb0*/  IMAD.HI.U32 R14, R5, R51, RZ ;  /* 0x00000033050e7227 */ /* 0x000fc800078e00ff */
[C---:B------:R-:W-:Y:S02]  /*1cc0*/  IMAD R49, R0.reuse, R3, R49 ;  /* 0x0000000300317224 */ /* 0x040fe400078e0231 */
[----:B------:R-:W-:Y:S02]  /*1cd0*/  IMAD.MOV R14, RZ, RZ, -R14 ;  /* 0x000000ffff0e7224 */ /* 0x000fe400078e0a0e */
[--C-:B------:R-:W-:Y:S01]  /*1ce0*/  @!P4 IMAD.IADD R47, R47, 0x1, -R0.reuse ;  /* 0x000000012f2fc824 */ /* 0x100fe200078e0a00 */
[C---:B------:R-:W-:Y:S01]  /*1cf0*/  ISETP.GT.U32.AND P4, PT, R0.reuse, R49, PT ;  /* 0x000000310000720c */ /* 0x040fe20003f84070 */
[----:B------:R-:W-:Y:S02]  /*1d00*/  @!P6 IMAD.IADD R43, R43, 0x1, -R0 ;  /* 0x000000012b2be824 */ /* 0x000fe400078e0a00 */
[C---:B------:R-:W-:Y:S01]  /*1d10*/  IMAD R51, R0.reuse, R14, R51 ;  /* 0x0000000e00337224 */ /* 0x040fe200078e0233 */
[----:B------:R-:W-:Y:S01]  /*1d20*/  IABS R14, R26 ;  /* 0x0000001a000e7213 */ /* 0x000fe20000000000 */
[----:B------:R-:W-:Y:S01]  /*1d30*/  IMAD.HI.U32 R3, R5, R55, RZ ;  /* 0x0000003705037227 */ /* 0x000fe200078e00ff */
[----:B------:R-:W-:-:S03]  /*1d40*/  ISETP.GT.U32.AND P6, PT, R0, R43, PT ;  /* 0x0000002b0000720c */ /* 0x000fc60003fc4070 */
[----:B------:R-:W-:Y:S02]  /*1d50*/  IMAD.MOV R3, RZ, RZ, -R3 ;  /* 0x000000ffff037224 */ /* 0x000fe400078e0a03 */
[----:B------:R-:W-:-:S04]  /*1d60*/  IMAD.HI.U32 R16, R5, R53, RZ ;  /* 0x0000003505107227 */ /* 0x000fc800078e00ff */
[--C-:B------:R-:W-:Y:S01]  /*1d70*/  @!P4 IMAD.IADD R49, R49, 0x1, -R0.reuse ;  /* 0x000000013131c824 */ /* 0x100fe200078e0a00 */
[C---:B------:R-:W-:Y:S01]  /*1d80*/  ISETP.GT.U32.AND P4, PT, R0.reuse, R51, PT ;  /* 0x000000330000720c */ /* 0x040fe20003f84070 */
[----:B------:R-:W-:Y:S02]  /*1d90*/  IMAD R55, R0, R3, R55 ;  /* 0x0000000300377224 */ /* 0x000fe400078e0237 */
[----:B------:R-:W-:Y:S01]  /*1da0*/  @!P6 IMAD.IADD R43, R43, 0x1, -R0 ;  /* 0x000000012b2be824 */ /* 0x000fe200078e0a00 */
[----:B------:R-:W-:Y:S01]  /*1db0*/  ISETP.GE.AND P6, PT, R18, RZ, PT ;  /* 0x000000ff1200720c */ /* 0x000fe20003fc6270 */
[----:B------:R-:W-:Y:S01]  /*1dc0*/  IMAD.HI.U32 R3, R5, R14, RZ ;  /* 0x0000000e05037227 */ /* 0x000fe200078e00ff */
[----:B------:R-:W-:-:S03]  /*1dd0*/  LOP3.LUT R18, R9, 0x78, RZ, 0xfc, !PT ;  /* 0x0000007809127812 */ /* 0x000fc600078efcff */
[----:B------:R-:W-:Y:S01]  /*1de0*/  IMAD.MOV R16, RZ, RZ, -R16 ;  /* 0x000000ffff107224 */ /* 0x000fe200078e0a10 */
[----:B------:R-:W-:Y:S01]  /*1df0*/  IABS R61, R18 ;  /* 0x00000012003d7213 */ /* 0x000fe20000000000 */
[----:B------:R-:W-:-:S04]  /*1e00*/  IMAD.HI.U32 R9, R5, R57, RZ ;  /* 0x0000003905097227 */ /* 0x000fc800078e00ff */
[----:B------:R-:W-:Y:S02]  /*1e10*/  @!P4 IMAD.IADD R51, R51, 0x1, -R0 ;  /* 0x000000013333c824 */ /* 0x000fe400078e0a00 */
[----:B------:R-:W-:Y:S02]  /*1e20*/  IMAD.MOV R3, RZ, RZ, -R3 ;  /* 0x000000ffff037224 */ /* 0x000fe400078e0a03 */
[C---:B------:R-:W-:Y:S02]  /*1e30*/  IMAD R53, R0.reuse, R16, R53 ;  /* 0x0000001000357224 */ /* 0x040fe400078e0235 */
[----:B------:R-:W-:Y:S02]  /*1e40*/  IMAD.MOV R16, RZ, RZ, -R9 ;  /* 0x000000ffff107224 */ /* 0x000fe400078e0a09 */
[----:B------:R-:W-:Y:S01]  /*1e50*/  @!P3 IMAD.MOV R39, RZ, RZ, -R39 ;  /* 0x000000ffff27b224 */ /* 0x000fe200078e0a27 */
[C---:B------:R-:W-:Y:S01]  /*1e60*/  ISETP.GT.U32.AND P3, PT, R0.reuse, R49, PT ;  /* 0x000000310000720c */ /* 0x040fe20003f64070 */
[----:B------:R-:W-:Y:S01]  /*1e70*/  @!P2 IMAD.MOV R41, RZ, RZ, -R41 ;  /* 0x000000ffff29a224 */ /* 0x000fe200078e0a29 */
[C---:B------:R-:W-:Y:S01]  /*1e80*/  ISETP.GT.U32.AND P2, PT, R0.reuse, R51, PT ;  /* 0x000000330000720c */ /* 0x040fe20003f44070 */
[C---:B------:R-:W-:Y:S01]  /*1e90*/  IMAD R9, R0.reuse, R3, R14 ;  /* 0x0000000300097224 */ /* 0x040fe200078e020e */
[----:B------:R-:W-:Y:S01]  /*1ea0*/  ISETP.GT.U32.AND P4, PT, R0, R53, PT ;  /* 0x000000350000720c */ /* 0x000fe20003f84070 */
[----:B------:R-:W-:Y:S01]  /*1eb0*/  IMAD.HI.U32 R14, R5, R59, RZ ;  /* 0x0000003b050e7227 */ /* 0x000fe200078e00ff */
[----:B------:R-:W-:-:S03]  /*1ec0*/  SGXT.U32 R3, R20, 0x1 ;  /* 0x000000011403781a */ /* 0x000fc60000000000 */
[----:B------:R-:W-:Y:S01]  /*1ed0*/  IMAD.MOV R14, RZ, RZ, -R14 ;  /* 0x000000ffff0e7224 */ /* 0x000fe200078e0a0e */
[----:B------:R-:W-:Y:S01]  /*1ee0*/  LOP3.LUT R184, R3, 0x4, RZ, 0xfc, !PT ;  /* 0x0000000403b87812 */ /* 0x000fe200078efcff */
[----:B------:R-:W-:Y:S01]  /*1ef0*/  IMAD.HI.U32 R5, R5, R61, RZ ;  /* 0x0000003d05057227 */ /* 0x000fe200078e00ff */
[C---:B------:R-:W-:Y:S02]  /*1f00*/  LOP3.LUT R186, R3.reuse, 0x2, RZ, 0xfc, !PT ;  /* 0x0000000203ba7812 */ /* 0x040fe400078efcff */
[C---:B------:R-:W-:Y:S01]  /*1f10*/  LOP3.LUT R74, R3.reuse, 0x6, RZ, 0xfc, !PT ;  /* 0x00000006034a7812 */ /* 0x040fe200078efcff */
[C---:B------:R-:W-:Y:S01]  /*1f20*/  IMAD R57, R0.reuse, R16, R57 ;  /* 0x0000001000397224 */ /* 0x040fe200078e0239 */
[C---:B------:R-:W-:Y:S01]  /*1f30*/  LOP3.LUT R73, R3.reuse, 0x8, RZ, 0xfc, !PT ;  /* 0x0000000803497812 */ /* 0x040fe200078efcff */
[----:B------:R-:W-:Y:S01]  /*1f40*/  IMAD R59, R0, R14, R59 ;  /* 0x0000000e003b7224 */ /* 0x000fe200078e023b */
[----:B------:R-:W-:Y:S01]  /*1f50*/  LOP3.LUT R38, R3, 0xa, RZ, 0xfc, !PT ;  /* 0x0000000a03267812 */ /* 0x000fe200078efcff */
[----:B------:R-:W-:-:S02]  /*1f60*/  IMAD.MOV R5, RZ, RZ, -R5 ;  /* 0x000000ffff057224 */ /* 0x000fc400078e0a05 */
[----:B------:R-:W-:Y:S01]  /*1f70*/  @!P0 IMAD.MOV R43, RZ, RZ, -R43 ;  /* 0x000000ffff2b8224 */ /* 0x000fe200078e0a2b */
[C---:B------:R-:W-:Y:S01]  /*1f80*/  ISETP.GT.U32.AND P0, PT, R0.reuse, R55, PT ;  /* 0x000000370000720c */ /* 0x040fe20003f04070 */
[----:B------:R-:W-:Y:S01]  /*1f90*/  @!P5 IMAD.MOV R47, RZ, RZ, -R47 ;  /* 0x000000ffff2fd224 */ /* 0x000fe200078e0a2f */
[C---:B------:R-:W-:Y:S01]  /*1fa0*/  ISETP.GT.U32.AND P5, PT, R0.reuse, R9, PT ;  /* 0x000000090000720c */ /* 0x040fe20003fa4070 */
[--C-:B------:R-:W-:Y:S01]  /*1fb0*/  @!P3 IMAD.IADD R49, R49, 0x1, -R0.reuse ;  /* 0x000000013131b824 */ /* 0x100fe200078e0a00 */
[C---:B------:R-:W-:Y:S01]  /*1fc0*/  ISETP.GT.U32.AND P3, PT, R0.reuse, R57, PT ;  /* 0x000000390000720c */ /* 0x040fe20003f64070 */
[----:B------:R-:W-:Y:S01]  /*1fd0*/  @!P2 IMAD.IADD R51, R51, 0x1, -R0 ;  /* 0x000000013333a824 */ /* 0x000fe200078e0a00 */
[C---:B------:R-:W-:Y:S01]  /*1fe0*/  ISETP.GT.U32.AND P2, PT, R0.reuse, R59, PT ;  /* 0x0000003b0000720c */ /* 0x040fe20003f44070 */
[----:B------:R-:W-:Y:S01]  /*1ff0*/  IMAD R61, R0, R5, R61 ;  /* 0x00000005003d7224 */ /* 0x000fe200078e023d */
[----:B------:R-:W-:Y:S01]  /*2000*/  LOP3.LUT R5, RZ, R45, RZ, 0x33, !PT ;  /* 0x0000002dff057212 */ /* 0x000fe200078e33ff */
[----:B------:R-:W-:-:S02]  /*2010*/  IMAD R207, R3, R164, RZ ;  /* 0x000000a403cf7224 */ /* 0x000fc400078e02ff */
[--C-:B------:R-:W-:Y:S01]  /*2020*/  @!P4 IMAD.IADD R53, R53, 0x1, -R0.reuse ;  /* 0x000000013535c824 */ /* 0x100fe200078e0a00 */
[----:B------:R-:W-:Y:S01]  /*2030*/  ISETP.GT.U32.AND P4, PT, R0, R61, PT ;  /* 0x0000003d0000720c */ /* 0x000fe20003f84070 */
[----:B------:R-:W-:Y:S02]  /*2040*/  IMAD R205, R164, 0x2, R207 ;  /* 0x00000002a4cd7824 */ /* 0x000fe400078e02cf */
[--C-:B------:R-:W-:Y:S01]  /*2050*/  @!P0 IMAD.IADD R55, R55, 0x1, -R0.reuse ;  /* 0x0000000137378824 */ /* 0x100fe200078e0a00 */
[----:B------:R-:W-:Y:S01]  /*2060*/  ISETP.GE.AND P0, PT, R22, RZ, PT ;  /* 0x000000ff1600720c */ /* 0x000fe20003f06270 */
[----:B------:R-:W-:Y:S02]  /*2070*/  IMAD R203, R164, 0x2, R205 ;  /* 0x00000002a4cb7824 */ /* 0x000fe400078e02cd */
[--C-:B------:R-:W-:Y:S01]  /*2080*/  @!P5 IMAD.IADD R9, R9, 0x1, -R0.reuse ;  /* 0x000000010909d824 */ /* 0x100fe200078e0a00 */
[----:B------:R-:W-:Y:S01]  /*2090*/  ISETP.GT.U32.AND P5, PT, R0, R55, PT ;  /* 0x000000370000720c */ /* 0x000fe20003fa4070 */
[----:B------:R-:W-:-:S02]  /*20a0*/  @!P3 IMAD.IADD R57, R57, 0x1, -R0 ;  /* 0x000000013939b824 */ /* 0x000fc400078e0a00 */
[--C-:B------:R-:W-:Y:S01]  /*20b0*/  @!P2 IMAD.IADD R59, R59, 0x1, -R0.reuse ;  /* 0x000000013b3ba824 */ /* 0x100fe200078e0a00 */
[----:B------:R-:W-:Y:S01]  /*20c0*/  ISETP.GT.U32.AND P3, PT, R0, R9, PT ;  /* 0x000000090000720c */ /* 0x000fe20003f64070 */
[----:B------:R-:W-:Y:S01]  /*20d0*/  IMAD R201, R164, 0x2, R203 ;  /* 0x00000002a4c97824 */ /* 0x000fe200078e02cb */
[C---:B------:R-:W-:Y:S01]  /*20e0*/  ISETP.GT.U32.AND P2, PT, R0.reuse, R57, PT ;  /* 0x000000390000720c */ /* 0x040fe20003f44070 */
[----:B------:R-:W-:Y:S01]  /*20f0*/  @!P1 IMAD.MOV R49, RZ, RZ, -R49 ;  /* 0x000000ffff319224 */ /* 0x000fe200078e0a31 */
[C---:B------:R-:W-:Y:S01]  /*2100*/  ISETP.GT.U32.AND P1, PT, R0.reuse, R53, PT ;  /* 0x000000350000720c */ /* 0x040fe20003f24070 */
[----:B------:R-:W-:Y:S01]  /*2110*/  @!P6 IMAD.MOV R51, RZ, RZ, -R51 ;  /* 0x000000ffff33e224 */ /* 0x000fe200078e0a33 */
[----:B------:R-:W-:Y:S01]  /*2120*/  ISETP.GT.U32.AND P6, PT, R0, R59, PT ;  /* 0x0000003b0000720c */ /* 0x000fe20003fc4070 */
[----:B------:R-:W-:Y:S02]  /*2130*/  IMAD R199, R164, 0x2, R201 ;  /* 0x00000002a4c77824 */ /* 0x000fe400078e02c9 */
[----:B------:R-:W-:-:S02]  /*2140*/  @!P4 IMAD.IADD R61, R61, 0x1, -R0 ;  /* 0x000000013d3dc824 */ /* 0x000fc400078e0a00 */
[----:B------:R-:W-:Y:S02]  /*2150*/  IMAD R197, R164, 0x2, R199 ;  /* 0x00000002a4c57824 */ /* 0x000fe400078e02c7 */
[--C-:B------:R-:W-:Y:S01]  /*2160*/  @!P5 IMAD.IADD R55, R55, 0x1, -R0.reuse ;  /* 0x000000013737d824 */ /* 0x100fe200078e0a00 */
[----:B------:R-:W-:Y:S01]  /*2170*/  ISETP.GT.U32.AND P4, PT, R0, R61, PT ;  /* 0x0000003d0000720c */ /* 0x000fe20003f84070 */
[----:B------:R-:W-:Y:S01]  /*2180*/  IMAD R195, R164, 0x2, R197 ;  /* 0x00000002a4c37824 */ /* 0x000fe200078e02c5 */
[----:B------:R-:W-:Y:S01]  /*2190*/  ISETP.GE.AND P5, PT, R26, RZ, PT ;  /* 0x000000ff1a00720c */ /* 0x000fe20003fa6270 */
[--C-:B------:R-:W-:Y:S01]  /*21a0*/  @!P1 IMAD.IADD R53, R53, 0x1, -R0.reuse ;  /* 0x0000000135359824 */ /* 0x100fe200078e0a00 */
[----:B------:R-:W-:Y:S01]  /*21b0*/  ISETP.GE.AND P1, PT, R24, RZ, PT ;  /* 0x000000ff1800720c */ /* 0x000fe20003f26270 */
[--C-:B------:R-:W-:Y:S01]  /*21c0*/  @!P3 IMAD.IADD R9, R9, 0x1, -R0.reuse ;  /* 0x000000010909b824 */ /* 0x100fe200078e0a00 */
[----:B------:R-:W-:Y:S01]  /*21d0*/  ISETP.GE.AND P3, PT, R28, RZ, PT ;  /* 0x000000ff1c00720c */ /* 0x000fe20003f66270 */
[--C-:B------:R-:W-:Y:S01]  /*21e0*/  @!P2 IMAD.IADD R57, R57, 0x1, -R0.reuse ;  /* 0x000000013939a824 */ /* 0x100fe200078e0a00 */
[----:B------:R-:W-:Y:S01]  /*21f0*/  ISETP.GE.AND P2, PT, R30, RZ, PT ;  /* 0x000000ff1e00720c */ /* 0x000fe20003f46270 */
[----:B------:R-:W-:Y:S01]  /*2200*/  @!P6 IMAD.IADD R59, R59, 0x1, -R0 ;  /* 0x000000013b3be824 */ /* 0x000fe200078e0a00 */
[----:B------:R-:W-:Y:S01]  /*2210*/  ISETP.GE.AND P6, PT, R18, RZ, PT ;  /* 0x000000ff1200720c */ /* 0x000fe20003fc6270 */
[----:B------:R-:W-:-:S02]  /*2220*/  IMAD R191, R164, 0x2, R195 ;  /* 0x00000002a4bf7824 */ /* 0x000fc400078e02c3 */
[----:B----4-:R-:W-:Y:S01]  /*2230*/  IMAD R190, R190, UR4, RZ ;  /* 0x00000004bebe7c24 */ /* 0x010fe2000f8e02ff */
[----:B------:R-:W1:Y:S01]  /*2240*/  LDCU UR4, c[0x0][0x3b0] ;  /* 0x00007600ff0477ac */ /* 0x000e620008000800 */
[C---:B------:R-:W-:Y:S02]  /*2250*/  IMAD R189, R164.reuse, 0x2, R191 ;  /* 0x00000002a4bd7824 */ /* 0x040fe400078e02bf */
[----:B------:R-:W-:Y:S01]  /*2260*/  @!P4 IMAD.IADD R61, R61, 0x1, -R0 ;  /* 0x000000013d3dc824 */ /* 0x000fe200078e0a00 */
[----:B------:R-:W-:Y:S01]  /*2270*/  ISETP.NE.AND P4, PT, R45, RZ, PT ;  /* 0x000000ff2d00720c */ /* 0x000fe20003f85270 */
[----:B------:R-:W-:Y:S02]  /*2280*/  IMAD R187, R164, 0x2, R189 ;  /* 0x00000002a4bb7824 */ /* 0x000fe400078e02bd */
[----:B------:R-:W-:Y:S01]  /*2290*/  @!P0 IMAD.MOV R53, RZ, RZ, -R53 ;  /* 0x000000ffff358224 */ /* 0x000fe200078e0a35 */
[----:B-----5:R-:W-:Y:S01]  /*22a0*/  LEA R88, P0, R190, UR12, 0x2 ;  /* 0x0000000cbe587c11 */ /* 0x020fe2000f8010ff */
[----:B------:R-:W-:Y:S01]  /*22b0*/  IMAD R185, R164, 0x2, R187 ;  /* 0x00000002a4b97824 */ /* 0x000fe200078e02bb */
[C---:B------:R-:W-:Y:S01]  /*22c0*/  SEL R70, R5.reuse, R11, !P4 ;  /* 0x0000000b05467207 */ /* 0x040fe20006000000 */
[----:B------:R-:W-:Y:S01]  /*22d0*/  @!P1 IMAD.MOV R55, RZ, RZ, -R55 ;  /* 0x000000ffff379224 */ /* 0x000fe200078e0a37 */
[C---:B------:R-:W-:Y:S01]  /*22e0*/  SEL R11, R5.reuse, R10, !P4 ;  /* 0x0000000a050b7207 */ /* 0x040fe20006000000 */
[----:B------:R-:W-:Y:S01]  /*22f0*/  @!P5 IMAD.MOV R9, RZ, RZ, -R9 ;  /* 0x000000ffff09d224 */ /* 0x000fe200078e0a09 */
[----:B------:R-:W-:Y:S01]  /*2300*/  LEA.HI.X.SX32 R10, R190, UR13, 0x2, P0 ;  /* 0x0000000dbe0a7c11 */ /* 0x000fe200080f16ff */
[----:B------:R-:W-:Y:S01]  /*2310*/  @!P3 IMAD.MOV R57, RZ, RZ, -R57 ;  /* 0x000000ffff39b224 */ /* 0x000fe200078e0a39 */
[----:B------:R-:W-:Y:S01]  /*2320*/  ISETP.GT.AND P0, PT, R188, 0x1f, PT ;  /* 0x0000001fbc00780c */ /* 0x000fe20003f04270 */
[----:B------:R-:W-:Y:S01]  /*2330*/  @!P2 IMAD.MOV R59, RZ, RZ, -R59 ;  /* 0x000000ffff3ba224 */ /* 0x000fe200078e0a3b */
[C---:B------:R-:W-:Y:S01]  /*2340*/  SEL R52, R5.reuse, R12, !P4 ;  /* 0x0000000c05347207 */ /* 0x040fe20006000000 */
[----:B------:R-:W-:Y:S01]  /*2350*/  @!P6 IMAD.MOV R61, RZ, RZ, -R61 ;  /* 0x000000ffff3de224 */ /* 0x000fe200078e0a3d */
[C---:B------:R-:W-:Y:S01]  /*2360*/  SEL R72, R5.reuse, R6, !P4 ;  /* 0x0000000605487207 */ /* 0x040fe20006000000 */
[----:B------:R-:W-:Y:S01]  /*2370*/  IMAD R75, R164, 0x2, R185 ;  /* 0x00000002a44b7824 */ /* 0x000fe200078e02b9 */
[C---:B------:R-:W-:Y:S01]  /*2380*/  SEL R67, R5.reuse, R13, !P4 ;  /* 0x0000000d05437207 */ /* 0x040fe20006000000 */
[----:B-1----:R-:W-:Y:S01]  /*2390*/  IMAD R70, R70, UR4, RZ ;  /* 0x0000000446467c24 */ /* 0x002fe2000f8e02ff */
[C---:B------:R-:W-:Y:S01]  /*23a0*/  SEL R12, R5.reuse, R39, !P4 ;  /* 0x00000027050c7207 */ /* 0x040fe20006000000 */
[----:B------:R-:W-:Y:S01]  /*23b0*/  IMAD R72, R72, UR4, RZ ;  /* 0x0000000448487c24 */ /* 0x000fe2000f8e02ff */
[----:B------:R-:W-:Y:S01]  /*23c0*/  SEL R50, R5, R41, !P4 ;  /* 0x0000002905327207 */ /* 0x000fe20006000000 */
[----:B------:R-:W-:Y:S01]  /*23d0*/  IMAD R67, R67, UR4, RZ ;  /* 0x0000000443437c24 */ /* 0x000fe2000f8e02ff */
[C---:B------:R-:W-:Y:S01]  /*23e0*/  SEL R48, R5.reuse, R47, !P4 ;  /* 0x0000002f05307207 */ /* 0x040fe20006000000 */
[----:B------:R-:W-:Y:S01]  /*23f0*/  IMAD R52, R52, UR4, RZ ;  /* 0x0000000434347c24 */ /* 0x000fe2000f8e02ff */
[----:B------:R-:W-:Y:S01]  /*2400*/  LEA R122, P1, R192, UR14, 0x2 ;  /* 0x0000000ec07a7c11 */ /* 0x000fe2000f8210ff */
[----:B------:R-:W-:Y:S01]  /*2410*/  IMAD R50, R50, UR4, RZ ;  /* 0x0000000432327c24 */ /* 0x000fe2000f8e02ff */
[C---:B------:R-:W-:Y:S01]  /*2420*/  SEL R71, R5.reuse, R7, !P4 ;  /* 0x0000000705477207 */ /* 0x040fe20006000000 */
[----:B------:R-:W-:Y:S01]  /*2430*/  IMAD R48, R48, UR4, RZ ;  /* 0x0000000430307c24 */ /* 0x000fe2000f8e02ff */
[----:B------:R-:W-:-:S02]  /*2440*/  SEL R66, R5, R15, !P4 ;  /* 0x0000000f05427207 */ /* 0x000fc40006000000 */
[----:B------:R-:W-:Y:S01]  /*2450*/  SEL R65, R5, R8, !P4 ;  /* 0x0000000805417207 */ /* 0x000fe20006000000 */
[----:B------:R-:W-:Y:S01]  /*2460*/  IMAD R71, R71, UR4, RZ ;  /* 0x0000000447477c24 */ /* 0x000fe2000f8e02ff */
[C---:B------:R-:W-:Y:S01]  /*2470*/  SEL R64, R5.reuse, R17, !P4 ;  /* 0x0000001105407207 */ /* 0x040fe20006000000 */
[----:B------:R-:W-:Y:S01]  /*2480*/  IMAD R66, R66, UR4, RZ ;  /* 0x0000000442427c24 */ /* 0x000fe2000f8e02ff */
        /* <DEDUP_REMOVED lines=8> */
[----:B------:R-:W-:-:S02]  /*2510*/  SEL R58, R5, R27, !P4 ;  /* 0x0000001b053a7207 */ /* 0x000fc40006000000 */
[C---:B------:R-:W-:Y:S01]  /*2520*/  SEL R29, R5.reuse, R29, !P4 ;  /* 0x0000001d051d7207 */ /* 0x040fe20006000000 */
[----:B------:R-:W-:Y:S01]  /*2530*/  IMAD R60, R60, UR4, RZ ;  /* 0x000000043c3c7c24 */ /* 0x000fe2000f8e02ff */
[C---:B------:R-:W-:Y:S01]  /*2540*/  SEL R56, R5.reuse, R31, !P4 ;  /* 0x0000001f05387207 */ /* 0x040fe20006000000 */
[----:B------:R-:W-:Y:S01]  /*2550*/  IMAD R58, R58, UR4, RZ ;  /* 0x000000043a3a7c24 */ /* 0x000fe2000f8e02ff */
[C---:B------:R-:W-:Y:S02]  /*2560*/  SEL R33, R5.reuse, R33, !P4 ;  /* 0x0000002105217207 */ /* 0x040fe40006000000 */
[C---:B------:R-:W-:Y:S01]  /*2570*/  SEL R54, R5.reuse, R35, !P4 ;  /* 0x0000002305367207 */ /* 0x040fe20006000000 */
[----:B------:R-:W-:Y:S01]  /*2580*/  IMAD R56, R56, UR4, RZ ;  /* 0x0000000438387c24 */ /* 0x000fe2000f8e02ff */
[C---:B------:R-:W-:Y:S02]  /*2590*/  SEL R37, R5.reuse, R37, !P4 ;  /* 0x0000002505257207 */ /* 0x040fe40006000000 */
[C---:B------:R-:W-:Y:S01]  /*25a0*/  SEL R43, R5.reuse, R43, !P4 ;  /* 0x0000002b052b7207 */ /* 0x040fe20006000000 */
[----:B------:R-:W-:Y:S01]  /*25b0*/  IMAD R54, R54, UR4, RZ ;  /* 0x0000000436367c24 */ /* 0x000fe2000f8e02ff */
[----:B------:R-:W-:-:S02]  /*25c0*/  SEL R47, R5, R49, !P4 ;  /* 0x00000031052f7207 */ /* 0x000fc40006000000 */
[C---:B------:R-:W-:Y:S01]  /*25d0*/  SEL R46, R5.reuse, R51, !P4 ;  /* 0x00000033052e7207 */ /* 0x040fe20006000000 */
[----:B------:R-:W-:Y:S01]  /*25e0*/  IMAD R51, R12, UR4, RZ ;  /* 0x000000040c337c24 */ /* 0x000fe2000f8e02ff */
[----:B------:R-:W-:Y:S01]  /*25f0*/  SEL R45, R5, R53, !P4 ;  /* 0x00000035052d7207 */ /* 0x000fe20006000000 */
        /* <DEDUP_REMOVED lines=12> */
[----:B------:R-:W-:Y:S01]  /*26c0*/  IMAD R5, R164, 0x2, R75 ;  /* 0x00000002a4057824 */ /* 0x000fe200078e024b */
[----:B------:R-:W-:Y:S01]  /*26d0*/  SEL R6, RZ, 0x4, !P0 ;  /* 0x00000004ff067807 */ /* 0x000fe20004000000 */
[----:B------:R-:W-:Y:S01]  /*26e0*/  IMAD R46, R46, UR4, RZ ;  /* 0x000000042e2e7c24 */ /* 0x000fe2000f8e02ff */
[-C--:B------:R-:W-:Y:S01]  /*26f0*/  ISETP.GE.AND P2, PT, R184, R193.reuse, PT ;  /* 0x000000c1b800720c */ /* 0x080fe20003f46270 */
[----:B------:R-:W-:Y:S01]  /*2700*/  IMAD R7, R164, 0x2, R5 ;  /* 0x00000002a4077824 */ /* 0x000fe200078e0205 */
[----:B------:R-:W-:Y:S01]  /*2710*/  LEA.HI.X.SX32 R8, R192, UR15, 0x2, P1 ;  /* 0x0000000fc0087c11 */ /* 0x000fe200088f16ff */
[----:B------:R-:W-:Y:S01]  /*2720*/  IMAD R47, R47, UR4, RZ ;  /* 0x000000042f2f7c24 */ /* 0x000fe2000f8e02ff */
[-C--:B------:R-:W-:Y:S01]  /*2730*/  ISETP.GE.AND P1, PT, R3, R193.reuse, PT ;  /* 0x000000c10300720c */ /* 0x080fe20003f26270 */
[----:B------:R-:W-:Y:S01]  /*2740*/  IMAD R44, R44, UR4, RZ ;  /* 0x000000042c2c7c24 */ /* 0x000fe2000f8e02ff */
[C---:B------:R-:W-:Y:S01]  /*2750*/  SEL R9, R6.reuse, RZ, !P2 ;  /* 0x000000ff06097207 */ /* 0x040fe20005000000 */
[----:B------:R-:W-:Y:S01]  /*2760*/  IMAD R45, R45, UR4, RZ ;  /* 0x000000042d2d7c24 */ /* 0x000fe2000f8e02ff */
[----:B------:R-:W-:Y:S01]  /*2770*/  SEL R0, R6, RZ, !P1 ;  /* 0x000000ff06007207 */ /* 0x000fe20004800000 */
[----:B------:R-:W-:Y:S01]  /*2780*/  IMAD R42, R42, UR4, RZ ;  /* 0x000000042a2a7c24 */ /* 0x000fe2000f8e02ff */
[----:B------:R-:W-:Y:S01]  /*2790*/  ISETP.NE.U32.AND P3, PT, R9, RZ, PT ;  /* 0x000000ff0900720c */ /* 0x000fe20003f65070 */
[----:B------:R-:W-:Y:S01]  /*27a0*/  IMAD R9, R164, 0x2, R7 ;  /* 0x00000002a4097824 */ /* 0x000fe200078e0207 */
[----:B------:R-:W-:Y:S01]  /*27b0*/  ISETP.GE.AND P0, PT, R186, R193, PT ;  /* 0x000000c1ba00720c */ /* 0x000fe20003f06270 */
[----:B------:R-:W-:Y:S01]  /*27c0*/  IMAD R43, R13, UR4, RZ ;  /* 0x000000040d2b7c24 */ /* 0x000fe2000f8e02ff */
[----:B------:R-:W-:Y:S01]  /*27d0*/  ISETP.NE.U32.AND P1, PT, R0, RZ, PT ;  /* 0x000000ff0000720c */ /* 0x000fe20003f25070 */
[----:B------:R-:W-:Y:S01]  /*27e0*/  IMAD R0, R164, 0x2, R9 ;  /* 0x00000002a4007824 */ /* 0x000fe200078e0209 */
[----:B------:R-:W-:Y:S01]  /*27f0*/  SEL R4, R6, RZ, !P0 ;  /* 0x000000ff06047207 */ /* 0x000fe20004000000 */
[----:B------:R-:W-:Y:S01]  /*2800*/  IMAD R40, R40, UR4, RZ ;  /* 0x0000000428287c24 */ /* 0x000fe2000f8e02ff */
[-C--:B------:R-:W-:Y:S01]  /*2810*/  LEA R86, P0, R5, R88.reuse, 0x2 ;  /* 0x0000005805567211 */ /* 0x080fe200078010ff */
[----:B------:R-:W-:Y:S01]  /*2820*/  IMAD R41, R41, UR4, RZ ;  /* 0x0000000429297c24 */ /* 0x000fe2000f8e02ff */
[-C--:B------:R-:W-:Y:S01]  /*2830*/  LEA R84, P5, R7, R88.reuse, 0x2 ;  /* 0x0000005807547211 */ /* 0x080fe200078a10ff */
[----:B------:R-:W-:Y:S01]  /*2840*/  IMAD R39, R39, UR4, RZ ;  /* 0x0000000427277c24 */ /* 0x000fe2000f8e02ff */
[----:B------:R-:W-:Y:S01]  /*2850*/  LEA R166, P4, R9, R88, 0x2 ;  /* 0x0000005809a67211 */ /* 0x000fe200078810ff */
[----:B------:R-:W-:Y:S01]  /*2860*/  USHF.L.U32 UR4, UR8, 0x15, URZ ;  /* 0x0000001508047899 */ /* 0x000fe200080006ff */
[----:B------:R-:W-:-:S02]  /*2870*/  LEA.HI.X.SX32 R87, R5, R10, 0x2, P0 ;  /* 0x0000000a05577211 */ /* 0x000fc400000f16ff */
[----:B------:R-:W-:Y:S01]  /*2880*/  LEA R168, P6, R0, R88, 0x2 ;  /* 0x0000005800a87211 */ /* 0x000fe200078c10ff */
[----:B------:R-:W-:Y:S01]  /*2890*/  ULOP3.LUT UR4, UR4, 0x600000, URZ, 0xc0, !UPT ;  /* 0x0060000004047892 */ /* 0x000fe2000f8ec0ff */
[----:B------:R-:W-:Y:S02]  /*28a0*/  LEA.HI.X.SX32 R85, R7, R10, 0x2, P5 ;  /* 0x0000000a07557211 */ /* 0x000fe400028f16ff */
[----:B------:R-:W-:Y:S02]  /*28b0*/  LEA R110, P0, R207, R88, 0x2 ;  /* 0x00000058cf6e7211 */ /* 0x000fe400078010ff */
[----:B------:R-:W-:Y:S02]  /*28c0*/  ISETP.GE.AND P5, PT, R74, R193, PT ;  /* 0x000000c14a00720c */ /* 0x000fe40003fa6270 */
[-C--:B------:R-:W-:Y:S02]  /*28d0*/  LEA.HI.X.SX32 R167, R9, R10.reuse, 0x2, P4 ;  /* 0x0000000a09a77211 */ /* 0x080fe400020f16ff */
[----:B------:R-:W-:-:S02]  /*28e0*/  LEA.HI.X.SX32 R169, R0, R10, 0x2, P6 ;  /* 0x0000000a00a97211 */ /* 0x000fc400030f16ff */
[----:B------:R-:W-:Y:S02]  /*28f0*/  LEA R106, P4, R203, R88, 0x2 ;  /* 0x00000058cb6a7211 */ /* 0x000fe400078810ff */
[-C--:B------:R-:W-:Y:S02]  /*2900*/  LEA.HI.X.SX32 R111, R207, R10.reuse, 0x2, P0 ;  /* 0x0000000acf6f7211 */ /* 0x080fe400000f16ff */
[----:B------:R-:W-:Y:S02]  /*2910*/  SEL R0, R6, RZ, !P5 ;  /* 0x000000ff06007207 */ /* 0x000fe40006800000 */
[----:B------:R-:W-:Y:S02]  /*2920*/  ISETP.GE.AND P0, PT, R73, R193, PT ;  /* 0x000000c14900720c */ /* 0x000fe40003f06270 */
[----:B------:R-:W-:Y:S02]  /*2930*/  LEA.HI.X.SX32 R107, R203, R10, 0x2, P4 ;  /* 0x0000000acb6b7211 */ /* 0x000fe400020f16ff */
[----:B------:R-:W-:-:S02]  /*2940*/  ISETP.NE.U32.AND P4, PT, R0, RZ, PT ;  /* 0x000000ff0000720c */ /* 0x000fc40003f85070 */
[----:B------:R-:W-:Y:S02]  /*2950*/  SEL R0, R6, RZ, !P0 ;  /* 0x000000ff06007207 */ /* 0x000fe40004000000 */
[-C--:B------:R-:W-:Y:S02]  /*2960*/  LEA R100, P0, R197, R88.reuse, 0x2 ;  /* 0x00000058c5647211 */ /* 0x080fe400078010ff */
[----:B------:R-:W-:Y:S02]  /*2970*/  LEA R108, P6, R205, R88, 0x2 ;  /* 0x00000058cd6c7211 */ /* 0x000fe400078c10ff */
[----:B------:R-:W-:Y:S02]  /*2980*/  LEA.HI.X.SX32 R101, R197, R10, 0x2, P0 ;  /* 0x0000000ac5657211 */ /* 0x000fe400000f16ff */
[----:B------:R-:W-:Y:S02]  /*2990*/  LEA R98, P0, R195, R88, 0x2 ;  /* 0x00000058c3627211 */ /* 0x000fe400078010ff */
[----:B------:R-:W-:-:S02]  /*29a0*/  LEA.HI.X.SX32 R109, R205, R10, 0x2, P6 ;  /* 0x0000000acd6d7211 */ /* 0x000fc400030f16ff */
[----:B------:R-:W-:Y:S02]  /*29b0*/  LEA.HI.X.SX32 R99, R195, R10, 0x2, P0 ;  /* 0x0000000ac3637211 */ /* 0x000fe400000f16ff */
[-C--:B------:R-:W-:Y:S02]  /*29c0*/  LEA R96, P0, R191, R88.reuse, 0x2 ;  /* 0x00000058bf607211 */ /* 0x080fe400078010ff */
[----:B------:R-:W-:Y:S02]  /*29d0*/  LEA R102, P6, R199, R88, 0x2 ;  /* 0x00000058c7667211 */ /* 0x000fe400078c10ff */
[----:B------:R-:W-:Y:S02]  /*29e0*/  LEA.HI.X.SX32 R97, R191, R10, 0x2, P0 ;  /* 0x0000000abf617211 */ /* 0x000fe400000f16ff */
[----:B------:R-:W-:Y:S02]  /*29f0*/  LEA R92, P0, R189, R88, 0x2 ;  /* 0x00000058bd5c7211 */ /* 0x000fe400078010ff */
[----:B------:R-:W-:-:S02]  /*2a00*/  LEA.HI.X.SX32 R103, R199, R10, 0x2, P6 ;  /* 0x0000000ac7677211 */ /* 0x000fc400030f16ff */
[----:B------:R-:W-:Y:S02]  /*2a10*/  LEA.HI.X.SX32 R93, R189, R10, 0x2, P0 ;  /* 0x0000000abd5d7211 */ /* 0x000fe400000f16ff */
[C---:B------:R-:W-:Y:S02]  /*2a20*/  LEA R90, P0, R187.reuse, R88, 0x2 ;  /* 0x00000058bb5a7211 */ /* 0x040fe400078010ff */
[----:B------:R-:W-:Y:S02]  /*2a30*/  LEA R82, P6, R72, R122, 0x2 ;  /* 0x0000007a48527211 */ /* 0x000fe400078c10ff */
[----:B------:R-:W-:Y:S02]  /*2a40*/  LEA.HI.X.SX32 R91, R187, R10, 0x2, P0 ;  /* 0x0000000abb5b7211 */ /* 0x000fe400000f16ff */
[-C--:B------:R-:W-:Y:S02]  /*2a50*/  LEA R94, P0, R185, R88.reuse, 0x2 ;  /* 0x00000058b95e7211 */ /* 0x080fe400078010ff */
[----:B------:R-:W-:-:S02]  /*2a60*/  LEA R104, P5, R201, R88, 0x2 ;  /* 0x00000058c9687211 */ /* 0x000fc400078a10ff */
[----:B------:R-:W-:Y:S02]  /*2a70*/  LEA.HI.X.SX32 R95, R185, R10, 0x2, P0 ;  /* 0x0000000ab95f7211 */ /* 0x000fe400000f16ff */
[C---:B------:R-:W-:Y:S02]  /*2a80*/  LEA R88, P0, R75.reuse, R88, 0x2 ;  /* 0x000000584b587211 */ /* 0x040fe400078010ff */
[----:B------:R-:W-:Y:S02]  /*2a90*/  LEA.HI.X.SX32 R83, R72, R8, 0x2, P6 ;  /* 0x0000000848537211 */ /* 0x000fe400030f16ff */
[----:B------:R-:W-:Y:S02]  /*2aa0*/  LEA R80, P6, R70, R122, 0x2 ;  /* 0x0000007a46507211 */ /* 0x000fe400078c10ff */
[----:B------:R-:W-:Y:S02]  /*2ab0*/  LEA.HI.X.SX32 R89, R75, R10, 0x2, P0 ;  /* 0x0000000a4b597211 */ /* 0x000fe400000f16ff */
        /* <DEDUP_REMOVED lines=56> */
[----:B------:R-:W-:Y:S02]  /*2e40*/  ISETP.NE.U32.AND P5, PT, R0, RZ, PT ;  /* 0x000000ff0000720c */ /* 0x000fe40003fa5070 */
[----:B------:R-:W-:Y:S02]  /*2e50*/  LEA.HI.X.SX32 R131, R43, R8, 0x2, P0 ;  /* 0x000000082b837211 */ /* 0x000fe400000f16ff */
[----:B------:R-:W-:Y:S02]  /*2e60*/  LOP3.LUT R0, R69, 0x7f, RZ, 0xc0, !PT ;  /* 0x0000007f45007812 */ /* 0x000fe400078ec0ff */
[----:B------:R-:W-:Y:S02]  /*2e70*/  LEA R126, P0, R41, R122, 0x2 ;  /* 0x0000007a297e7211 */ /* 0x000fe400078010ff */
[----:B------:R-:W-:Y:S01]  /*2e80*/  LEA.HI.X.SX32 R125, R40, R8, 0x2, P6 ;  /* 0x00000008287d7211 */ /* 0x000fe200030f16ff */
[----:B------:R-:W-:Y:S01]  /*2e90*/  IMAD.SHL.U32 R37, R0, 0x4, RZ ;  /* 0x0000000400257824 */ /* 0x000fe200078e00ff */
[----:B------:R-:W-:-:S02]  /*2ea0*/  ISETP.NE.U32.AND P2, PT, R4, RZ, PT ;  /* 0x000000ff0400720c */ /* 0x000fc40003f45070 */
[----:B------:R-:W-:Y:S02]  /*2eb0*/  LEA R122, P6, R39, R122, 0x2 ;  /* 0x0000007a277a7211 */ /* 0x000fe400078c10ff */
[C---:B------:R-:W-:Y:S02]  /*2ec0*/  LOP3.LUT R4, R69.reuse, 0x60, RZ, 0xc0, !PT ;  /* 0x0000006045047812 */ /* 0x040fe400078ec0ff */
[----:B------:R-:W-:Y:S02]  /*2ed0*/  LOP3.LUT R5, R69, 0x40, RZ, 0xc0, !PT ;  /* 0x0000004045057812 */ /* 0x000fe400078ec0ff */
[----:B------:R-:W-:Y:S02]  /*2ee0*/  LEA.HI.X.SX32 R123, R39, R8, 0x2, P6 ;  /* 0x00000008277b7211 */ /* 0x000fe400030f16ff */
[----:B------:R-:W-:Y:S02]  /*2ef0*/  SHF.R.U32.HI R4, RZ, 0x1, R4 ;  /* 0x00000001ff047819 */ /* 0x000fe40000011604 */
[----:B------:R-:W-:-:S02]  /*2f00*/  ISETP.GE.AND P6, PT, R38, R193, PT ;  /* 0x000000c12600720c */ /* 0x000fc40003fc6270 */
[----:B------:R-:W-:Y:S02]  /*2f10*/  LEA.HI.X.SX32 R127, R41, R8, 0x2, P0 ;  /* 0x00000008297f7211 */ /* 0x000fe400000f16ff */
[----:B------:R-:W-:Y:S02]  /*2f20*/  LEA.HI R36, R5, R36, RZ, 0x1c ;  /* 0x0000002405247211 */ /* 0x000fe400078fe0ff */
[----:B------:R-:W-:Y:S02]  /*2f30*/  ISETP.NE.U32.AND P0, PT, R0, RZ, PT ;  /* 0x000000ff0000720c */ /* 0x000fe40003f05070 */
[----:B------:R-:W-:Y:S02]  /*2f40*/  LOP3.LUT R37, R37, R4, RZ, 0x3c, !PT ;  /* 0x0000000425257212 */ /* 0x000fe400078e3cff */
[----:B------:R-:W-:Y:S01]  /*2f50*/  SEL R5, R6, RZ, !P6 ;  /* 0x000000ff06057207 */ /* 0x000fe20007000000 */
[----:B------:R-:W-:Y:S08]  /*2f60*/  BRA.U UP0, `(.L_x_5) ;  /* 0x0000000100187547 */ /* 0x000ff0000b800000 */
[----:B------:R-:W-:Y:S01]  /*2f70*/  ELECT P6, URZ, PT ;  /* 0x0000000000ff782f */ /* 0x000fe200038c0000 */
[----:B------:R-:W-:Y:S01]  /*2f80*/  IMAD.MOV.U32 R4, RZ, RZ, 0x1 ;  /* 0x00000001ff047424 */ /* 0x000fe200078e00ff */
[----:B------:R-:W-:Y:S01]  /*2f90*/  UMOV UR6, 0x40 ;  /* 0x0000004000067882 */ /* 0x000fe20000000000 */
[----:B------:R-:W-:Y:S01]  /*2fa0*/  UVIRTCOUNT.DEALLOC.SMPOOL 0x80 ;  /* 0x000000800000784c */ /* 0x000fe20000000000 */
[----:B------:R-:W-:-:S09]  /*2fb0*/  ULEA UR6, UR5, UR6, 0x18 ;  /* 0x0000000605067291 */ /* 0x000fd2000f8ec0ff */
[----:B------:R1:W-:Y:S03]  /*2fc0*/  @P6 STS.U8 [UR6], R4 ;  /* 0x00000004ff006988 */ /* 0x0003e60008000006 */
.L_x_5:
[----:B------:R-:W-:Y:S01]  /*2fd0*/  UIADD3 UR11, UPT, UPT, UR22, UR4, URZ ;  /* 0x00000004160b7290 */ /* 0x000fe2000fffe0ff */
[C---:B------:R-:W-:Y:S01]  /*2fe0*/  VIADD R31, R36.reuse, UR10 ;  /* 0x0000000a241f7c36 */ /* 0x040fe20008000000 */
[----:B------:R-:W-:Y:S01]  /*2ff0*/  VOTEU.ALL UP1, P0 ;  /* 0x0000000000ff7886 */ /* 0x000fe20000020000 */
[----:B------:R-:W-:Y:S01]  /*3000*/  UIADD3 UR12, UPT, UPT, UR10, 0x12000, URZ ;  /* 0x000120000a0c7890 */ /* 0x000fe2000fffe0ff */
[----:B------:R-:W-:Y:S01]  /*3010*/  LOP3.LUT R35, R3, 0xc, RZ, 0xfc, !PT ;  /* 0x0000000c03237812 */ /* 0x000fe200078efcff */
[----:B------:R-:W-:Y:S01]  /*3020*/  VOTEU.ALL UP2, P0 ;  /* 0x0000000000ff7886 */ /* 0x000fe20000040000 */
[----:B------:R-:W-:Y:S01]  /*3030*/  LOP3.LUT R30, R36, 0x10, RZ, 0x3c, !PT ;  /* 0x00000010241e7812 */ /* 0x000fe200078e3cff */
[----:B------:R-:W-:Y:S01]  /*3040*/  VIADD R209, R193, 0xffffffe0 ;  /* 0xffffffe0c1d17836 */ /* 0x000fe20000000000 */
[----:B------:R-:W-:-:S04]  /*3050*/  @!UP1 UIADD3 UR14, UPT, UPT, -UR7, 0x100000, URZ ;  /* 0x00100000070e9890 */ /* 0x000fc8000fffe1ff */
[----:B------:R-:W-:Y:S02]  /*3060*/  @!UP1 USHF.L.U32 UR15, UR14, 0xb, URZ ;  /* 0x0000000b0e0f9899 */ /* 0x000fe400080006ff */
[----:B------:R-:W-:Y:S01]  /*3070*/  @!UP1 USHF.L.U32 UR14, UR14, 0x1, URZ ;  /* 0x000000010e0e9899 */ /* 0x000fe200080006ff */
[----:B------:R-:W-:Y:S01]  /*3080*/  STTM.16dp32bit_t0_t15.x64 tmem[UR11], RZ ;  /* 0x000000ff000079ed */ /* 0x000fe20008b0000b */
[----:B------:R-:W-:Y:S01]  /*3090*/  STTM.16dp32bit_t16_t31.x64 tmem[UR11+0x40], RZ ;  /* 0x000040ff000079ed */ /* 0x000fe20008b2000b */
[----:B------:R-:W2:Y:S01]  /*30a0*/  FENCE.VIEW.ASYNC.T ;  /* 0x00000000000073c6 */ /* 0x000ea20000000200 */
[----:B------:R-:W-:-:S04]  /*30b0*/  @!UP1 UIADD3 UR4, UPT, UPT, -UR7, 0x100000, URZ ;  /* 0x0010000007049890 */ /* 0x000fc8000fffe1ff */
[----:B------:R-:W-:Y:S02]  /*30c0*/  @!UP1 USHF.L.U32 UR5, UR4, 0xb, URZ ;  /* 0x0000000b04059899 */ /* 0x000fe400080006ff */
[----:B------:R-:W-:Y:S01]  /*30d0*/  @!UP1 USHF.L.U32 UR4, UR4, 0x1, URZ ;  /* 0x0000000104049899 */ /* 0x000fe200080006ff */
[----:B--2---:R-:W-:Y:S01]  /*30e0*/  BAR.SYNC.DEFER_BLOCKING 0x0 ;  /* 0x0000000000007b1d */ /* 0x004fe20000010000 */
[----:B------:R-:W-:Y:S01]  /*30f0*/  LOP3.LUT R34, R3, 0xe, RZ, 0xfc, !PT ;  /* 0x0000000e03227812 */ /* 0x000fe200078efcff */
[----:B------:R-:W-:Y:S01]  /*3100*/  VIADD R29, R30, UR10 ;  /* 0x0000000a1e1d7c36 */ /* 0x000fe20008000000 */
[----:B------:R-:W-:Y:S01]  /*3110*/  ISETP.NE.U32.AND P6, PT, R5, RZ, PT ;  /* 0x000000ff0500720c */ /* 0x000fe20003fc5070 */
[----:B------:R-:W-:Y:S01]  /*3120*/  IMAD.SHL.U32 R10, R164, 0x20, RZ ;  /* 0x00000020a40a7824 */ /* 0x000fe200078e00ff */
[----:B------:R-:W-:Y:S01]  /*3130*/  LOP3.LUT R28, R36, 0x20, RZ, 0x3c, !PT ;  /* 0x00000020241c7812 */ /* 0x000fe200078e3cff */
[----:B------:R-:W-:Y:S01]  /*3140*/  VOTEU.ALL UP1, P0 ;  /* 0x0000000000ff7886 */ /* 0x000fe20000020000 */
[C---:B------:R-:W-:Y:S01]  /*3150*/  LOP3.LUT R33, R3.reuse, 0x10, RZ, 0xfc, !PT ;  /* 0x0000001003217812 */ /* 0x040fe200078efcff */
[----:B------:R-:W-:Y:S01]  /*3160*/  IMAD.SHL.U32 R8, R10, 0x4, RZ ;  /* 0x000000040a087824 */ /* 0x000fe200078e00ff */
[C---:B------:R-:W-:Y:S01]  /*3170*/  LOP3.LUT R32, R3.reuse, 0x12, RZ, 0xfc, !PT ;  /* 0x0000001203207812 */ /* 0x040fe200078efcff */
[----:B------:R-:W-:Y:S01]  /*3180*/  VIADD R27, R28, UR10 ;  /* 0x0000000a1c1b7c36 */ /* 0x000fe20008000000 */
[----:B------:R-:W-:Y:S01]  /*3190*/  LOP3.LUT R26, R3, 0x14, RZ, 0xfc, !PT ;  /* 0x00000014031a7812 */ /* 0x000fe200078efcff */
[----:B------:R-:W-:Y:S01]  /*31a0*/  IMAD.SHL.U32 R211, R165, 0x20, RZ ;  /* 0x00000020a5d37824 */ /* 0x000fe200078e00ff */
[----:B------:R-:W-:-:S02]  /*31b0*/  LOP3.LUT R24, R3, 0x16, RZ, 0xfc, !PT ;  /* 0x0000001603187812 */ /* 0x000fc400078efcff */
[C---:B------:R-:W-:Y:S02]  /*31c0*/  LOP3.LUT R22, R36.reuse, 0x30, RZ, 0x3c, !PT ;  /* 0x0000003024167812 */ /* 0x040fe400078e3cff */
[C---:B------:R-:W-:Y:S02]  /*31d0*/  LOP3.LUT R25, R3.reuse, 0x18, RZ, 0xfc, !PT ;  /* 0x0000001803197812 */ /* 0x040fe400078efcff */
[----:B------:R-:W-:Y:S01]  /*31e0*/  LOP3.LUT R18, R36, 0x40, RZ, 0x3c, !PT ;  /* 0x0000004024127812 */ /* 0x000fe200078e3cff */
[----:B------:R-:W-:Y:S01]  /*31f0*/  VIADD R20, R22, UR10 ;  /* 0x0000000a16147c36 */ /* 0x000fe20008000000 */
[C---:B------:R-:W-:Y:S02]  /*3200*/  LOP3.LUT R23, R3.reuse, 0x1a, RZ, 0xfc, !PT ;  /* 0x0000001a03177812 */ /* 0x040fe400078efcff */
[----:B------:R-:W-:Y:S01]  /*3210*/  LOP3.LUT R16, R36, 0x50, RZ, 0x3c, !PT ;  /* 0x0000005024107812 */ /* 0x000fe200078e3cff */
[----:B------:R-:W2:Y:S02]  /*3220*/  FENCE.VIEW.ASYNC.S ;  /* 0x00000000000073c6 */ /* 0x000ea40000000000 */
[----:B--2---:R2:W3:Y:S02]  /*3230*/  @!UP1 SYNCS.EXCH.64 URZ, [UR12], UR14 ;  /* 0x0000000e0cff95b2 */ /* 0x0044e40008000100 */
[----:B---3--:R-:W-:Y:S01]  /*3240*/  BAR.SYNC.DEFER_BLOCKING 0x0 ;  /* 0x0000000000007b1d */ /* 0x008fe20000010000 */
[----:B------:R-:W-:Y:S01]  /*3250*/  VIADD R17, R18, UR10 ;  /* 0x0000000a12117c36 */ /* 0x000fe20008000000 */
[C---:B------:R-:W-:Y:S01]  /*3260*/  LOP3.LUT R21, R3.reuse, 0x1c, RZ, 0xfc, !PT ;  /* 0x0000001c03157812 */ /* 0x040fe200078efcff */
[----:B------:R-:W-:Y:S01]  /*3270*/  VIADD R15, R16, UR10 ;  /* 0x0000000a100f7c36 */ /* 0x000fe20008000000 */
[----:B------:R-:W-:-:S02]  /*3280*/  LOP3.LUT R19, R3, 0x1e, RZ, 0xfc, !PT ;  /* 0x0000001e03137812 */ /* 0x000fc400078efcff */
[C---:B------:R-:W-:Y:S02]  /*3290*/  LOP3.LUT R14, R36.reuse, 0x60, RZ, 0x3c, !PT ;  /* 0x00000060240e7812 */ /* 0x040fe400078e3cff */
[----:B------:R-:W-:Y:S02]  /*32a0*/  LOP3.LUT R12, R36, 0x70, RZ, 0x3c, !PT ;  /* 0x00000070240c7812 */ /* 0x000fe400078e3cff */
[----:B------:R-:W-:Y:S01]  /*32b0*/  LOP3.LUT R7, R37, 0x40, RZ, 0x3c, !PT ;  /* 0x0000004025077812 */ /* 0x000fe200078e3cff */
[----:B------:R-:W-:Y:S01]  /*32c0*/  VIADD R13, R14, UR10 ;  /* 0x0000000a0e0d7c36 */ /* 0x000fe20008000000 */
[----:B------:R-:W-:Y:S01]  /*32d0*/  SHF.R.S32.HI R9, RZ, 0x1f, R10 ;  /* 0x0000001fff097819 */ /* 0x000fe2000001140a */
[----:B------:R-:W-:Y:S01]  /*32e0*/  VIADD R11, R12, UR10 ;  /* 0x0000000a0c0b7c36 */ /* 0x000fe20008000000 */
[----:B------:R-:W-:-:S04]  /*32f0*/  SHF.R.S32.HI R196, RZ, 0x1f, R211 ;  /* 0x0000001fffc47819 */ /* 0x000fc800000114d3 */
[----:B------:R-:W-:Y:S01]  /*3300*/  SHF.L.U64.HI R165, R211, 0x2, R196 ;  /* 0x00000002d3a57819 */ /* 0x000fe200000102c4 */
[----:B------:R2:W3:Y:S02]  /*3310*/  @!UP2 SYNCS.EXCH.64 URZ, [UR10+0x12008], UR4 ;  /* 0x012008040affa5b2 */ /* 0x0004e40008000100 */
[----:B------:R-:W-:Y:S01]  /*3320*/  @!PT LDS RZ, [RZ] ;  /* 0x00000000fffff984 */ /* 0x000fe20000000800 */
[----:B------:R-:W-:Y:S01]  /*3330*/  @!PT LDS RZ, [RZ] ;  /* 0x00000000fffff984 */ /* 0x000fe20000000800 */
[----:B------:R-:W-:Y:S01]  /*3340*/  @!PT LDS RZ, [RZ] ;  /* 0x00000000fffff984 */ /* 0x000fe20000000800 */
[----:B---3--:R3:W-:Y:S01]  /*3350*/  LDGSTS.E [R31+0xc000], desc[UR20][R110.64], P1 ;  /* 0x0c0000006e1f7fae */ /* 0x0087e200089a1014 */
[----:B------:R-:W-:-:S03]  /*3360*/  ISETP.GE.AND P1, PT, R35, R193, PT ;  /* 0x000000c12300720c */ /* 0x000fc60003f26270 */
[----:B------:R4:W-:Y:S01]  /*3370*/  LDGSTS.E [R31+0xc008], desc[UR20][R108.64], P2 ;  /* 0x0c0080006c1f7fae */ /* 0x0009e200091a1014 */
[-C--:B------:R-:W-:Y:S02]  /*3380*/  ISETP.GE.AND P2, PT, R34, R193.reuse, PT ;  /* 0x000000c12200720c */ /* 0x080fe40003f46270 */
[C---:B-1----:R-:W-:Y:S01]  /*3390*/  SEL R4, R6.reuse, RZ, !P1 ;  /* 0x000000ff06047207 */ /* 0x042fe20004800000 */
[----:B------:R1:W-:Y:S01]  /*33a0*/  LDGSTS.E [R29+0xc000], desc[UR20][R106.64], P3 ;  /* 0x0c0000006a1d7fae */ /* 0x0003e200099a1014 */
[-C--:B------:R-:W-:Y:S02]  /*33b0*/  ISETP.GE.AND P1, PT, R33, R193.reuse, PT ;  /* 0x000000c12100720c */ /* 0x080fe40003f26270 */
[----:B------:R-:W-:Y:S01]  /*33c0*/  SEL R5, R6, RZ, !P2 ;  /* 0x000000ff06057207 */ /* 0x000fe20005000000 */
[----:B------:R5:W-:Y:S01]  /*33d0*/  LDGSTS.E [R29+0xc008], desc[UR20][R104.64], P4 ;  /* 0x0c008000681d7fae */ /* 0x000be2000a1a1014 */
[----:B------:R-:W-:Y:S01]  /*33e0*/  ISETP.NE.U32.AND P2, PT, R4, RZ, PT ;  /* 0x000000ff0400720c */ /* 0x000fe20003f45070 */
[----:B---3--:R-:W-:Y:S01]  /*33f0*/  IMAD.WIDE R110, R10, 0x4, R110 ;  /* 0x000000040a6e7825 */ /* 0x008fe200078e026e */
[-C--:B------:R-:W-:Y:S01]  /*3400*/  ISETP.GE.AND P3, PT, R32, R193.reuse, PT ;  /* 0x000000c12000720c */ /* 0x080fe20003f66270 */
[----:B------:R3:W-:Y:S01]  /*3410*/  LDGSTS.E [R27+0xc000], desc[UR20][R102.64], P5 ;  /* 0x0c000000661b7fae */ /* 0x0007e2000a9a1014 */
[----:B------:R-:W-:Y:S01]  /*3420*/  SEL R4, R6, RZ, !P1 ;  /* 0x000000ff06047207 */ /* 0x000fe20004800000 */
[----:B----4-:R-:W-:Y:S01]  /*3430*/  IMAD.WIDE R108, R10, 0x4, R108 ;  /* 0x000000040a6c7825 */ /* 0x010fe200078e026c */
[----:B------:R-:W-:Y:S01]  /*3440*/  ISETP.NE.U32.AND P1, PT, R5, RZ, PT ;  /* 0x000000ff0500720c */ /* 0x000fe20003f25070 */
[----:B------:R4:W-:Y:S01]  /*3450*/  LDGSTS.E [R27+0xc008], desc[UR20][R100.64], P6 ;  /* 0x0c008000641b7fae */ /* 0x0009e2000b1a1014 */
[----:B------:R-:W-:Y:S01]  /*3460*/  SEL R5, R6, RZ, !P3 ;  /* 0x000000ff06057207 */ /* 0x000fe20005800000 */
[----:B-1----:R-:W-:Y:S01]  /*3470*/  IMAD.WIDE R106, R10, 0x4, R106 ;  /* 0x000000040a6a7825 */ /* 0x002fe200078e026a */
[----:B------:R-:W-:-:S02]  /*3480*/  ISETP.GE.AND P5, PT, R26, R193, PT ;  /* 0x000000c11a00720c */ /* 0x000fc40003fa6270 */
[-C--:B------:R-:W-:Y:S01]  /*3490*/  ISETP.GE.AND P6, PT, R24, R193.reuse, PT ;  /* 0x000000c11800720c */ /* 0x080fe20003fc6270 */
[----:B------:R1:W-:Y:S01]  /*34a0*/  LDGSTS.E [R20+0xc000], desc[UR20][R98.64], P2 ;  /* 0x0c00000062147fae */ /* 0x0003e200091a1014 */
[----:B------:R-:W-:Y:S01]  /*34b0*/  ISETP.NE.U32.AND P4, PT, R4, RZ, PT ;  /* 0x000000ff0400720c */ /* 0x000fe20003f85070 */
[----:B-----5:R-:W-:Y:S01]  /*34c0*/  IMAD.WIDE R104, R10, 0x4, R104 ;  /* 0x000000040a687825 */ /* 0x020fe200078e0268 */
[----:B------:R-:W-:Y:S02]  /*34d0*/  ISETP.NE.U32.AND P3, PT, R5, RZ, PT ;  /* 0x000000ff0500720c */ /* 0x000fe40003f65070 */
[C---:B------:R-:W-:Y:S01]  /*34e0*/  SEL R4, R6.reuse, RZ, !P5 ;  /* 0x000000ff06047207 */ /* 0x040fe20006800000 */
[----:B------:R5:W-:Y:S01]  /*34f0*/  LDGSTS.E [R20+0xc008], desc[UR20][R96.64], P1 ;  /* 0x0c00800060147fae */ /* 0x000be200089a1014 */
[----:B------:R-:W-:Y:S01]  /*3500*/  SEL R5, R6, RZ, !P6 ;  /* 0x000000ff06057207 */ /* 0x000fe20007000000 */
[----:B---3--:R-:W-:Y:S01]  /*3510*/  IMAD.WIDE R102, R10, 0x4, R102 ;  /* 0x000000040a667825 */ /* 0x008fe200078e0266 */
[----:B------:R-:W-:-:S02]  /*3520*/  ISETP.GE.AND P5, PT, R25, R193, PT ;  /* 0x000000c11900720c */ /* 0x000fc40003fa6270 */
[----:B------:R-:W-:Y:S01]  /*3530*/  ISETP.NE.U32.AND P6, PT, R4, RZ, PT ;  /* 0x000000ff0400720c */ /* 0x000fe20003fc5070 */
[----:B----4-:R-:W-:Y:S01]  /*3540*/  IMAD.WIDE R100, R10, 0x4, R100 ;  /* 0x000000040a647825 */ /* 0x010fe200078e0264 */
[----:B------:R-:W-:Y:S01]  /*3550*/  ISETP.NE.U32.AND P2, PT, R5, RZ, PT ;  /* 0x000000ff0500720c */ /* 0x000fe20003f45070 */
[----:B------:R3:W-:Y:S01]  /*3560*/  LDGSTS.E [R17+0xc000], desc[UR20][R92.64], P4 ;  /* 0x0c0000005c117fae */ /* 0x0007e2000a1a1014 */
[----:B------:R-:W-:Y:S01]  /*3570*/  SEL R4, R6, RZ, !P5 ;  /* 0x000000ff06047207 */ /* 0x000fe20006800000 */
[----:B-1----:R-:W-:Y:S01]  /*3580*/  IMAD.WIDE R98, R10, 0x4, R98 ;  /* 0x000000040a627825 */ /* 0x002fe200078e0262 */
[-C--:B------:R-:W-:Y:S01]  /*3590*/  ISETP.GE.AND P1, PT, R23, R193.reuse, PT ;  /* 0x000000c11700720c */ /* 0x080fe20003f26270 */
[----:B------:R1:W-:Y:S01]  /*35a0*/  LDGSTS.E [R17+0xc008], desc[UR20][R90.64], P3 ;  /* 0x0c0080005a117fae */ /* 0x0003e200099a1014 */
[----:B------:R-:W-:Y:S01]  /*35b0*/  ISETP.NE.U32.AND P5, PT, R4, RZ, PT ;  /* 0x000000ff0400720c */ /* 0x000fe20003fa5070 */
[----:B-----5:R-:W-:Y:S01]  /*35c0*/  IMAD.WIDE R96, R10, 0x4, R96 ;  /* 0x000000040a607825 */ /* 0x020fe200078e0260 */
[----:B------:R-:W-:-:S02]  /*35d0*/  ISETP.GE.AND P4, PT, R21, R193, PT ;  /* 0x000000c11500720c */ /* 0x000fc40003f86270 */
[----:B------:R-:W-:Y:S01]  /*35e0*/  SEL R4, R6, RZ, !P1 ;  /* 0x000000ff06047207 */ /* 0x000fe20004800000 */
[----:B------:R-:W-:Y:S01]  /*35f0*/  LDGSTS.E [R15+0xc000], desc[UR20][R94.64], P6 ;  /* 0x0c0000005e0f7fae */ /* 0x000fe2000b1a1014 */
[----:B------:R-:W-:Y:S01]  /*3600*/  ISETP.GE.AND P1, PT, R19, R193, PT ;  /* 0x000000c11300720c */ /* 0x000fe20003f26270 */
[----:B---3--:R-:W-:Y:S01]  /*3610*/  IMAD.WIDE R92, R10, 0x4, R92 ;  /* 0x000000040a5c7825 */ /* 0x008fe200078e025c */
[----:B------:R-:W-:Y:S01]  /*3620*/  SEL R5, R6, RZ, !P4 ;  /* 0x000000ff06057207 */ /* 0x000fe20006000000 */
[----:B------:R3:W-:Y:S01]  /*3630*/  LDGSTS.E [R15+0xc008], desc[UR20][R88.64], P2 ;  /* 0x0c008000580f7fae */ /* 0x0007e200091a1014 */
[----:B------:R-:W-:Y:S01]  /*3640*/  ISETP.NE.U32.AND P4, PT, R4, RZ, PT ;  /* 0x000000ff0400720c */ /* 0x000fe20003f85070 */
[----:B-1----:R-:W-:Y:S01]  /*3650*/  IMAD.WIDE R90, R10, 0x4, R90 ;  /* 0x000000040a5a7825 */ /* 0x002fe200078e025a */
[----:B------:R-:W-:Y:S01]  /*3660*/  SEL R4, R6, RZ, !P1 ;  /* 0x000000ff06047207 */ /* 0x000fe20004800000 */
[----:B------:R1:W-:Y:S01]  /*3670*/  LDGSTS.E [R13+0xc000], desc[UR20][R86.64], P5 ;  /* 0x0c000000560d7fae */ /* 0x0003e2000a9a1014 */
[----:B------:R-:W-:-:S02]  /*3680*/  ISETP.GE.AND P2, PT, R3, R209, PT ;  /* 0x000000d10300720c */ /* 0x000fc40003f46270 */
[----:B------:R-:W-:Y:S02]  /*3690*/  ISETP.GE.AND P6, PT, R194, R193, PT ;  /* 0x000000c1c200720c */ /* 0x000fe40003fc6270 */
[----:B------:R-:W-:Y:S02]  /*36a0*/  ISETP.NE.U32.AND P1, PT, R4, RZ, PT ;  /* 0x000000ff0400720c */ /* 0x000fe40003f25070 */
[----:B------:R-:W-:Y:S01]  /*36b0*/  SEL R4, RZ, 0x4, P2 ;  /* 0x00000004ff047807 */ /* 0x000fe20001000000 */
[----:B---3--:R-:W-:Y:S01]  /*36c0*/  IMAD.WIDE R88, R10, 0x4, R88 ;  /* 0x000000040a587825 */ /* 0x008fe200078e0258 */
[----:B------:R-:W-:Y:S01]  /*36d0*/  ISETP.NE.U32.AND P3, PT, R5, RZ, PT ;  /* 0x000000ff0500720c */ /* 0x000fe20003f65070 */
[----:B------:R3:W-:Y:S01]  /*36e0*/  LDGSTS.E [R13+0xc008], desc[UR20][R84.64], P4 ;  /* 0x0c008000540d7fae */ /* 0x0007e2000a1a1014 */
[----:B------:R-:W-:Y:S01]  /*36f0*/  ISETP.GE.AND P2, PT, R186, R209, PT ;  /* 0x000000d1ba00720c */ /* 0x000fe20003f46270 */
[----:B-1----:R-:W-:Y:S01]  /*3700*/  IMAD.WIDE R86, R10, 0x4, R86 ;  /* 0x000000040a567825 */ /* 0x002fe200078e0256 */
[----:B------:R-:W-:-:S02]  /*3710*/  SEL R6, R6, RZ, !P6 ;  /* 0x000000ff06067207 */ /* 0x000fc40007000000 */
[----:B------:R-:W-:Y:S02]  /*3720*/  ISETP.GE.AND P5, PT, R184, R209, PT ;  /* 0x000000d1b800720c */ /* 0x000fe40003fa6270 */
[----:B------:R-:W-:Y:S02]  /*3730*/  SEL R5, RZ, 0x4, P2 ;  /* 0x00000004ff057807 */ /* 0x000fe40001000000 */
[----:B------:R-:W-:Y:S02]  /*3740*/  ISETP.NE.U32.AND P2, PT, R6, RZ, PT ;  /* 0x000000ff0600720c */ /* 0x000fe40003f45070 */
[----:B------:R-:W-:Y:S01]  /*3750*/  ISETP.GT.AND P6, PT, R188, 0x3f, PT ;  /* 0x0000003fbc00780c */ /* 0x000fe20003fc4270 */
[----:B------:R1:W-:Y:S01]  /*3760*/  LDGSTS.E [R11+0xc000], desc[UR20][R166.64], P3 ;  /* 0x0c000000a60b7fae */ /* 0x0003e200099a1014 */
[----:B------:R-:W-:Y:S01]  /*3770*/  SEL R6, RZ, 0x4, P5 ;  /* 0x00000004ff067807 */ /* 0x000fe20002800000 */
[----:B---3--:R-:W-:Y:S01]  /*3780*/  IMAD.WIDE R84, R10, 0x4, R84 ;  /* 0x000000040a547825 */ /* 0x008fe200078e0254 */
[----:B------:R-:W-:Y:S01]  /*3790*/  SEL R4, R4, RZ, P6 ;  /* 0x000000ff04047207 */ /* 0x000fe20003000000 */
[----:B------:R3:W-:Y:S01]  /*37a0*/  LDGSTS.E [R11+0xc008], desc[UR20][R168.64], P1 ;  /* 0x0c008000a80b7fae */ /* 0x0007e200089a1014 */
[----:B------:R-:W-:-:S02]  /*37b0*/  SEL R6, R6, RZ, P6 ;  /* 0x000000ff06067207 */ /* 0x000fc40003000000 */
[----:B------:R-:W-:Y:S01]  /*37c0*/  ISETP.NE.U32.AND P5, PT, R4, RZ, PT ;  /* 0x000000ff0400720c */ /* 0x000fe20003fa5070 */
[----:B------:R-:W0:Y:S01]  /*37d0*/  LDGDEPBAR ;  /* 0x00000000000079af */ /* 0x000e220000000000 */
[----:B------:R-:W-:Y:S01]  /*37e0*/  ISETP.NE.U32.AND P3, PT, R6, RZ, PT ;  /* 0x000000ff0600720c */ /* 0x000fe20003f65070 */
[----:B------:R-:W-:Y:S01]  /*37f0*/  VIADD R6, R37, UR10 ;  /* 0x0000000a25067c36 */ /* 0x000fe20008000000 */
[-C--:B------:R-:W-:Y:S01]  /*3800*/  ISETP.GE.AND P1, PT, R74, R209.reuse, PT ;  /* 0x000000d14a00720c */ /* 0x080fe20003f26270 */
[----:B------:R-:W-:Y:S01]  /*3810*/  VIADD R4, R7, UR10 ;  /* 0x0000000a07047c36 */ /* 0x000fe20008000000 */
[----:B------:R-:W-:Y:S01]  /*3820*/  SEL R5, R5, RZ, P6 ;  /* 0x000000ff05057207 */ /* 0x000fe20003000000 */
[C---:B-1----:R-:W-:Y:S01]  /*3830*/  IMAD.WIDE R166, R10.reuse, 0x4, R166 ;  /* 0x000000040aa67825 */ /* 0x042fe200078e02a6 */
[----:B------:R1:W-:Y:S01]  /*3840*/  LDGSTS.E [R6], desc[UR20][R82.64], P2 ;  /* 0x0000000052067fae */ /* 0x0003e200091a1014 */
[----:B------:R-:W-:Y:S02]  /*3850*/  SEL R112, RZ, 0x4, P1 ;  /* 0x00000004ff707807 */ /* 0x000fe40000800000 */
[----:B------:R-:W-:Y:S01]  /*3860*/  ISETP.GE.AND P1, PT, R73, R209, PT ;  /* 0x000000d14900720c */ /* 0x000fe20003f26270 */
[----:B------:R4:W-:Y:S01]  /*3870*/  LDGSTS.E [R6+0x400], desc[UR20][R80.64], P2 ;  /* 0x0040000050067fae */ /* 0x0009e200091a1014 */
[----:B------:R-:W-:Y:S01]  /*3880*/  ISETP.NE.U32.AND P4, PT, R5, RZ, PT ;  /* 0x000000ff0500720c */ /* 0x000fe20003f85070 */
[C---:B---3--:R-:W-:Y:S01]  /*3890*/  IMAD.WIDE R168, R10.reuse, 0x4, R168 ;  /* 0x000000040aa87825 */ /* 0x048fe200078e02a8 */
[----:B------:R-:W-:Y:S01]  /*38a0*/  SEL R113, RZ, 0x4, P1 ;  /* 0x00000004ff717807 */ /* 0x000fe20000800000 */
[----:B------:R3:W-:Y:S01]  /*38b0*/  LDGSTS.E [R6+0x800], desc[UR20][R78.64], P2 ;  /* 0x008000004e067fae */ /* 0x0007e200091a1014 */
[----:B------:R-:W-:-:S02]  /*38c0*/  SHF.L.U64.HI R5, R10, 0x2, R9 ;  /* 0x000000020a057819 */ /* 0x000fc40000010209 */
[-C--:B------:R-:W-:Y:S01]  /*38d0*/  IADD3 R120, P1, PT, R110, R8.reuse, RZ ;  /* 0x000000086e787210 */ /* 0x080fe20007f3e0ff */
[----:B------:R5:W-:Y:S01]  /*38e0*/  LDGSTS.E [R6+0xc00], desc[UR20][R178.64], P2 ;  /* 0x00c00000b2067fae */ /* 0x000be200091a1014 */
[----:B------:R-:W-:Y:S01]  /*38f0*/  SEL R112, R112, RZ, P6 ;  /* 0x000000ff70707207 */ /* 0x000fe20003000000 */
[----:B-1----:R-:W-:Y:S01]  /*3900*/  IMAD.WIDE R82, R211, 0x4, R82 ;  /* 0x00000004d3527825 */ /* 0x002fe200078e0252 */
[----:B------:R-:W-:Y:S01]  /*3910*/  SEL R113, R113, RZ, P6 ;  /* 0x000000ff71717207 */ /* 0x000fe20003000000 */
[----:B------:R1:W-:Y:S02]  /*3920*/  LDGSTS.E [R6+0x1000], desc[UR20][R182.64], P2 ;  /* 0x01000000b6067fae */ /* 0x0003e400091a1014 */
[----:B------:R-:W-:Y:S01]  /*3930*/  IMAD.X R121, R111, 0x1, R5, P1 ;  /* 0x000000016f797824 */ /* 0x000fe200008e0605 */
[----:B------:R-:W-:Y:S01]  /*3940*/  IADD3 R118, P1, PT, R108, R8, RZ ;  /* 0x000000086c767210 */ /* 0x000fe20007f3e0ff */
[----:B------:R1:W-:Y:S01]  /*3950*/  LDGSTS.E [R6+0x1400], desc[UR20][R180.64], P2 ;  /* 0x01400000b4067fae */ /* 0x0003e200091a1014 */
[----:B----4-:R-:W-:-:S03]  /*3960*/  IMAD.WIDE R80, R211, 0x4, R80 ;  /* 0x00000004d3507825 */ /* 0x010fc600078e0250 */
[----:B------:R4:W-:Y:S01]  /*3970*/  LDGSTS.E [R6+0x1800], desc[UR20][R176.64], P2 ;  /* 0x01800000b0067fae */ /* 0x0009e200091a1014 */
[----:B------:R-:W-:Y:S01]  /*3980*/  IMAD.X R119, R109, 0x1, R5, P1 ;  /* 0x000000016d777824 */ /* 0x000fe200008e0605 */
[----:B------:R-:W-:Y:S01]  /*3990*/  ISETP.NE.U32.AND P1, PT, R113, RZ, PT ;  /* 0x000000ff7100720c */ /* 0x000fe20003f25070 */
[C---:B---3--:R-:W-:Y:S01]  /*39a0*/  IMAD.WIDE R78, R211.reuse, 0x4, R78 ;  /* 0x00000004d34e7825 */ /* 0x048fe200078e024e */
[----:B------:R3:W-:Y:S03]  /*39b0*/  LDGSTS.E [R6+0x1c00], desc[UR20][R170.64], P2 ;  /* 0x01c00000aa067fae */ /* 0x0007e600091a1014 */
[C---:B-----5:R-:W-:Y:S01]  /*39c0*/  IMAD.WIDE R178, R211.reuse, 0x4, R178 ;  /* 0x00000004d3b27825 */ /* 0x060fe200078e02b2 */
[----:B------:R5:W-:Y:S03]  /*39d0*/  LDGSTS.E [R6+0x2000], desc[UR20][R172.64], P2 ;  /* 0x02000000ac067fae */ /* 0x000be600091a1014 */
[C---:B-1----:R-:W-:Y:S01]  /*39e0*/  IMAD.WIDE R182, R211.reuse, 0x4, R182 ;  /* 0x00000004d3b67825 */ /* 0x042fe200078e02b6 */
[----:B------:R-:W-:Y:S03]  /*39f0*/  LDGSTS.E [R6+0x2400], desc[UR20][R174.64], P2 ;  /* 0x02400000ae067fae */ /* 0x000fe600091a1014 */
[C---:B------:R-:W-:Y:S01]  /*3a00*/  IMAD.WIDE R180, R211.reuse, 0x4, R180 ;  /* 0x00000004d3b47825 */ /* 0x040fe200078e02b4 */
[----:B------:R-:W-:Y:S03]  /*3a10*/  LDGSTS.E [R6+0x2800], desc[UR20][R76.64], P2 ;  /* 0x028000004c067fae */ /* 0x000fe600091a1014 */
[C---:B----4-:R-:W-:Y:S01]  /*3a20*/  IMAD.WIDE R176, R211.reuse, 0x4, R176 ;  /* 0x00000004d3b07825 */ /* 0x050fe200078e02b0 */
[----:B------:R-:W-:Y:S03]  /*3a30*/  LDGSTS.E [R6+0x2c00], desc[UR20][R140.64], P2 ;  /* 0x02c000008c067fae */ /* 0x000fe600091a1014 */
[C---:B---3--:R-:W-:Y:S01]  /*3a40*/  IMAD.WIDE R170, R211.reuse, 0x4, R170 ;  /* 0x00000004d3aa7825 */ /* 0x048fe200078e02aa */
[----:B------:R-:W-:Y:S03]  /*3a50*/  LDGSTS.E [R6+0x3000], desc[UR20][R136.64], P2 ;  /* 0x0300000088067fae */ /* 0x000fe600091a1014 */
[C---:B-----5:R-:W-:Y:S01]  /*3a60*/  IMAD.WIDE R172, R211.reuse, 0x4, R172 ;  /* 0x00000004d3ac7825 */ /* 0x060fe200078e02ac */
[----:B------:R-:W-:Y:S04]  /*3a70*/  LDGSTS.E [R6+0x3400], desc[UR20][R132.64], P2 ;  /* 0x0340000084067fae */ /* 0x000fe800091a1014 */
[----:B------:R-:W-:Y:S04]  /*3a80*/  LDGSTS.E [R6+0x3800], desc[UR20][R128.64], P2 ;  /* 0x0380000080067fae */ /* 0x000fe800091a1014 */
[----:B------:R-:W-:Y:S04]  /*3a90*/  LDGSTS.E [R6+0x3c00], desc[UR20][R124.64], P2 ;  /* 0x03c000007c067fae */ /* 0x000fe800091a1014 */
[----:B------:R1:W-:Y:S04]  /*3aa0*/  LDGSTS.E [R4+0x200], desc[UR20][R162.64], P2 ;  /* 0x00200000a2047fae */ /* 0x0003e800091a1014 */
[----:B------:R3:W-:Y:S04]  /*3ab0*/  LDGSTS.E [R4+0x600], desc[UR20][R160.64], P2 ;  /* 0x00600000a0047fae */ /* 0x0007e800091a1014 */
[----:B------:R4:W-:Y:S04]  /*3ac0*/  LDGSTS.E [R4+0xa00], desc[UR20][R158.64], P2 ;  /* 0x00a000009e047fae */ /* 0x0009e800091a1014 */
[----:B------:R5:W-:Y:S01]  /*3ad0*/  LDGSTS.E [R4+0xe00], desc[UR20][R156.64], P2 ;  /* 0x00e000009c047fae */ /* 0x000be200091a1014 */
[----:B-1----:R-:W-:-:S03]  /*3ae0*/  IMAD.WIDE R162, R211, 0x4, R162 ;  /* 0x00000004d3a27825 */ /* 0x002fc600078e02a2 */
[----:B------:R1:W-:Y:S01]  /*3af0*/  LDGSTS.E [R4+0x1200], desc[UR20][R154.64], P2 ;  /* 0x012000009a047fae */ /* 0x0003e200091a1014 */
[----:B---3--:R-:W-:-:S03]  /*3b00*/  IMAD.WIDE R160, R211, 0x4, R160 ;  /* 0x00000004d3a07825 */ /* 0x008fc600078e02a0 */
[----:B------:R3:W-:Y:S01]  /*3b10*/  LDGSTS.E [R4+0x1600], desc[UR20][R152.64], P2 ;  /* 0x0160000098047fae */ /* 0x0007e200091a1014 */
[----:B----4-:R-:W-:-:S03]  /*3b20*/  IMAD.WIDE R158, R211, 0x4, R158 ;  /* 0x00000004d39e7825 */ /* 0x010fc600078e029e */
[----:B------:R4:W-:Y:S01]  /*3b30*/  LDGSTS.E [R4+0x1a00], desc[UR20][R150.64], P2 ;  /* 0x01a0000096047fae */ /* 0x0009e200091a1014 */
[----:B-----5:R-:W-:-:S03]  /*3b40*/  IMAD.WIDE R156, R211, 0x4, R156 ;  /* 0x00000004d39c7825 */ /* 0x020fc600078e029c */
        /* <DEDUP_REMOVED lines=17> */
[----:B------:R-:W-:Y:S01]  /*3c60*/  ISETP.NE.U32.AND P2, PT, R112, RZ, PT ;  /* 0x000000ff7000720c */ /* 0x000fe20003f45070 */
[C---:B-1----:R-:W-:Y:S02]  /*3c70*/  IMAD.WIDE R134, R211.reuse, 0x4, R134 ;  /* 0x00000004d3867825 */ /* 0x042fe400078e0286 */
[----:B------:R-:W0:Y:S02]  /*3c80*/  LDGDEPBAR ;  /* 0x00000000000079af */ /* 0x000e240000000000 */
[C---:B---3--:R-:W-:Y:S01]  /*3c90*/  IMAD.WIDE R130, R211.reuse, 0x4, R130 ;  /* 0x00000004d3827825 */ /* 0x048fe200078e0282 */
[----:B------:R-:W-:Y:S03]  /*3ca0*/  BAR.SYNC.DEFER_BLOCKING 0x0 ;  /* 0x0000000000007b1d */ /* 0x000fe60000010000 */
[----:B----4-:R-:W-:-:S04]  /*3cb0*/  IMAD.WIDE R126, R211, 0x4, R126 ;  /* 0x00000004d37e7825 */ /* 0x010fc800078e027e */
[----:B-----5:R-:W-:Y:S01]  /*3cc0*/  IMAD.WIDE R122, R211, 0x4, R122 ;  /* 0x00000004d37a7825 */ /* 0x020fe200078e027a */
[----:B------:R-:W-:Y:S01]  /*3cd0*/  @!PT LDS RZ, [RZ] ;  /* 0x00000000fffff984 */ /* 0x000fe20000000800 */
[----:B------:R-:W-:Y:S01]  /*3ce0*/  @!PT LDS RZ, [RZ] ;  /* 0x00000000fffff984 */ /* 0x000fe20000000800 */
[----:B------:R-:W-:Y:S01]  /*3cf0*/  @!PT LDS RZ, [RZ] ;  /* 0x00000000fffff984 */ /* 0x000fe20000000800 */
[----:B------:R1:W-:Y:S01]  /*3d00*/  LDGSTS.E [R31+0xe000], desc[UR20][R110.64], P5 ;  /* 0x0e0000006e1f7fae */ /* 0x0003e2000a9a1014 */
[----:B------:R-:W-:-:S03]  /*3d10*/  ISETP.GE.AND P5, PT, R38, R209, PT ;  /* 0x000000d12600720c */ /* 0x000fc60003fa6270 */
[----:B------:R3:W-:Y:S01]  /*3d20*/  LDGSTS.E [R31+0xe008], desc[UR20][R108.64], P4 ;  /* 0x0e0080006c1f7fae */ /* 0x0007e2000a1a1014 */
[----:B------:R-:W-:Y:S02]  /*3d30*/  SEL R112, RZ, 0x4, P5 ;  /* 0x00000004ff707807 */ /* 0x000fe40002800000 */
[-C--:B------:R-:W-:Y:S01]  /*3d40*/  ISETP.GE.AND P5, PT, R35, R209.reuse, PT ;  /* 0x000000d12300720c */ /* 0x080fe20003fa6270 */
[----:B------:R4:W-:Y:S01]  /*3d50*/  LDGSTS.E [R29+0xe000], desc[UR20][R106.64], P3 ;  /* 0x0e0000006a1d7fae */ /* 0x0009e200099a1014 */
[----:B------:R-:W-:Y:S02]  /*3d60*/  IADD3 R116, P4, PT, R106, R8, RZ ;  /* 0x000000086a747210 */ /* 0x000fe40007f9e0ff */
[----:B------:R-:W-:Y:S01]  /*3d70*/  SEL R112, R112, RZ, P6 ;  /* 0x000000ff70707207 */ /* 0x000fe20003000000 */
[----:B------:R5:W-:Y:S01]  /*3d80*/  LDGSTS.E [R29+0xe008], desc[UR20][R104.64], P2 ;  /* 0x0e008000681d7fae */ /* 0x000be200091a1014 */
[----:B-1----:R-:W-:Y:S01]  /*3d90*/  SEL R110, RZ, 0x4, P5 ;  /* 0x00000004ff6e7807 */ /* 0x002fe20002800000 */
[----:B------:R-:W-:Y:S01]  /*3da0*/  IMAD.X R117, R107, 0x1, R5, P4 ;  /* 0x000000016b757824 */ /* 0x000fe200020e0605 */
[-C--:B------:R-:W-:Y:S01]  /*3db0*/  ISETP.GE.AND P5, PT, R34, R209.reuse, PT ;  /* 0x000000d12200720c */ /* 0x080fe20003fa6270 */
[----:B------:R1:W-:Y:S01]  /*3dc0*/  LDGSTS.E [R27+0xe000], desc[UR20][R102.64], P1 ;  /* 0x0e000000661b7fae */ /* 0x0003e200089a1014 */
[----:B------:R-:W-:-:S02]  /*3dd0*/  ISETP.GE.AND P2, PT, R33, R209, PT ;  /* 0x000000d12100720c */ /* 0x000fc40003f46270 */
[----:B---3--:R-:W-:Y:S02]  /*3de0*/  SEL R108, RZ, 0x4, P5 ;  /* 0x00000004ff6c7807 */ /* 0x008fe40002800000 */
[----:B------:R-:W-:Y:S02]  /*3df0*/  SEL R110, R110, RZ, P6 ;  /* 0x000000ff6e6e7207 */ /* 0x000fe40003000000 */
[----:B------:R-:W-:Y:S02]  /*3e00*/  SEL R108, R108, RZ, P6 ;  /* 0x000000ff6c6c7207 */ /* 0x000fe40003000000 */
[----:B------:R-:W-:Y:S02]  /*3e10*/  ISETP.NE.U32.AND P3, PT, R112, RZ, PT ;  /* 0x000000ff7000720c */ /* 0x000fe40003f65070 */
[----:B----4-:R-:W-:Y:S02]  /*3e20*/  SEL R106, RZ, 0x4, P2 ;  /* 0x00000004ff6a7807 */ /* 0x010fe40001000000 */
[----:B------:R-:W-:-:S02]  /*3e30*/  ISETP.NE.U32.AND P2, PT, R110, RZ, PT ;  /* 0x000000ff6e00720c */ /* 0x000fc40003f45070 */
[-C--:B------:R-:W-:Y:S02]  /*3e40*/  IADD3 R114, P4, PT, R104, R8.reuse, RZ ;  /* 0x0000000868727210 */ /* 0x080fe40007f9e0ff */
[----:B------:R-:W-:Y:S02]  /*3e50*/  ISETP.NE.U32.AND P1, PT, R108, RZ, PT ;  /* 0x000000ff6c00720c */ /* 0x000fe40003f25070 */
[----:B------:R-:W-:Y:S01]  /*3e60*/  SEL R106, R106, RZ, P6 ;  /* 0x000000ff6a6a7207 */ /* 0x000fe20003000000 */
[--C-:B------:R-:W-:Y:S01]  /*3e70*/  IMAD.X R115, R105, 0x1, R5.reuse, P4 ;  /* 0x0000000169737824 */ /* 0x100fe200020e0605 */
[-C--:B------:R-:W-:Y:S01]  /*3e80*/  ISETP.GE.AND P4, PT, R32, R209.reuse, PT ;  /* 0x000000d12000720c */ /* 0x080fe20003f86270 */
[----:B------:R-:W-:Y:S01]  /*3e90*/  LDGSTS.E [R27+0xe008], desc[UR20][R100.64], P3 ;  /* 0x0e008000641b7fae */ /* 0x000fe200099a1014 */
[-C--:B------:R-:W-:Y:S02]  /*3ea0*/  IADD3 R110, P5, PT, R100, R8.reuse, RZ ;  /* 0x00000008646e7210 */ /* 0x080fe40007fbe0ff */
[----:B------:R-:W-:Y:S01]  /*3eb0*/  SEL R107, RZ, 0x4, P4 ;  /* 0x00000004ff6b7807 */ /* 0x000fe20002000000 */
[----:B------:R-:W-:Y:S01]  /*3ec0*/  LDGSTS.E [R20+0xe000], desc[UR20][R98.64], P2 ;  /* 0x0e00000062147fae */ /* 0x000fe200091a1014 */
[-C--:B------:R-:W-:Y:S01]  /*3ed0*/  IADD3 R112, P4, PT, R102, R8.reuse, RZ ;  /* 0x0000000866707210 */ /* 0x080fe20007f9e0ff */
[--C-:B------:R-:W-:Y:S01]  /*3ee0*/  IMAD.X R111, R101, 0x1, R5.reuse, P5 ;  /* 0x00000001656f7824 */ /* 0x100fe200028e0605 */
[-C--:B------:R-:W-:Y:S01]  /*3ef0*/  IADD3 R108, P2, PT, R98, R8.reuse, RZ ;  /* 0x00000008626c7210 */ /* 0x080fe20007f5e0ff */
[----:B------:R3:W-:Y:S01]  /*3f00*/  LDGSTS.E [R20+0xe008], desc[UR20][R96.64], P1 ;  /* 0x0e00800060147fae */ /* 0x0007e200089a1014 */
[----:B-----5:R-:W-:Y:S01]  /*3f10*/  IADD3 R104, P1, PT, R92, R8, RZ ;  /* 0x000000085c687210 */ /* 0x020fe20007f3e0ff */
[--C-:B------:R-:W-:Y:S01]  /*3f20*/  IMAD.X R113, R103, 0x1, R5.reuse, P4 ;  /* 0x0000000167717824 */ /* 0x100fe200020e0605 */
[----:B------:R-:W-:Y:S01]  /*3f30*/  ISETP.NE.U32.AND P4, PT, R106, RZ, PT ;  /* 0x000000ff6a00720c */ /* 0x000fe20003f85070 */
[--C-:B------:R-:W-:Y:S01]  /*3f40*/  IMAD.X R109, R99, 0x1, R5.reuse, P2 ;  /* 0x00000001636d7824 */ /* 0x100fe200010e0605 */
[----:B------:R-:W-:Y:S01]  /*3f50*/  SEL R107, R107, RZ, P6 ;  /* 0x000000ff6b6b7207 */ /* 0x000fe20003000000 */
[----:B------:R-:W-:Y:S01]  /*3f60*/  IMAD.X R105, R93, 0x1, R5, P1 ;  /* 0x000000015d697824 */ /* 0x000fe200008e0605 */
[----:B------:R-:W-:-:S02]  /*3f70*/  ISETP.GE.AND P1, PT, R26, R209, PT ;  /* 0x000000d11a00720c */ /* 0x000fc40003f26270 */
[----:B------:R-:W-:Y:S02]  /*3f80*/  ISETP.NE.U32.AND P3, PT, R107, RZ, PT ;  /* 0x000000ff6b00720c */ /* 0x000fe40003f65070 */
[-C--:B-1----:R-:W-:Y:S02]  /*3f90*/  IADD3 R102, P2, PT, R90, R8.reuse, RZ ;  /* 0x000000085a667210 */ /* 0x082fe40007f5e0ff */
[----:B------:R-:W-:Y:S02]  /*3fa0*/  IADD3 R106, P5, PT, R96, R8, RZ ;  /* 0x00000008606a7210 */ /* 0x000fe40007fbe0ff */
[----:B---3--:R-:W-:Y:S01]  /*3fb0*/  SEL R96, RZ, 0x4, P1 ;  /* 0x00000004ff607807 */ /* 0x008fe20000800000 */
[--C-:B------:R-:W-:Y:S01]  /*3fc0*/  IMAD.X R103, R91, 0x1, R5.reuse, P2 ;  /* 0x000000015b677824 */ /* 0x100fe200010e0605 */
[-C--:B------:R-:W-:Y:S01]  /*3fd0*/  ISETP.GE.AND P2, PT, R25, R209.reuse, PT ;  /* 0x000000d11900720c */ /* 0x080fe20003f46270 */
[----:B------:R1:W-:Y:S01]  /*3fe0*/  LDGSTS.E [R17+0xe000], desc[UR20][R92.64], P4 ;  /* 0x0e0000005c117fae */ /* 0x0003e2000a1a1014 */
[----:B------:R-:W-:Y:S01]  /*3ff0*/  SEL R96, R96, RZ, P6 ;  /* 0x000000ff60607207 */ /* 0x000fe20003000000 */
[----:B------:R-:W-:Y:S01]  /*4000*/  IMAD.X R107, R97, 0x1, R5, P5 ;  /* 0x00000001616b7824 */ /* 0x000fe200028e0605 */
[-C--:B------:R-:W-:Y:S01]  /*4010*/  ISETP.GE.AND P4, PT, R24, R209.reuse, PT ;  /* 0x000000d11800720c */ /* 0x080fe20003f86270 */
[----:B------:R3:W-:Y:S01]  /*4020*/  LDGSTS.E [R17+0xe008], desc[UR20][R90.64], P3 ;  /* 0x0e0080005a117fae */ /* 0x0007e200099a1014 */
[----:B------:R-:W-:-:S02]  /*4030*/  ISETP.GE.AND P1, PT, R23, R209, PT ;  /* 0x000000d11700720c */ /* 0x000fc40003f26270 */
[----:B------:R-:W-:-:S04]  /*4040*/  ISETP.GE.AND P3, PT, R194, R209, PT ;  /* 0x000000d1c200720c */ /* 0x000fc80003f66270 */
[----:B------:R-:W-:Y:S02]  /*4050*/  SEL R97, RZ, 0x4, P3 ;  /* 0x00000004ff617807 */ /* 0x000fe40001800000 */
[----:B-1----:R-:W-:Y:S02]  /*4060*/  SEL R93, RZ, 0x4, P2 ;  /* 0x00000004ff5d7807 */ /* 0x002fe40001000000 */
[----:B------:R-:W-:Y:S01]  /*4070*/  ISETP.NE.U32.AND P2, PT, R96, RZ, PT ;  /* 0x000000ff6000720c */ /* 0x000fe20003f45070 */
[----:B---3--:R-:W-:Y:S01]  /*4080*/  IMAD.WIDE R90, R10, 0x4, R94 ;  /* 0x000000040a5a7825 */ /* 0x008fe200078e025e */
[----:B------:R-:W-:Y:S02]  /*4090*/  SEL R92, RZ, 0x4, P4 ;  /* 0x00000004ff5c7807 */ /* 0x000fe40002000000 */
[----:B------:R-:W-:Y:S02]  /*40a0*/  SEL R96, RZ, 0x4, P1 ;  /* 0x00000004ff607807 */ /* 0x000fe40000800000 */
[----:B------:R-:W-:-:S02]  /*40b0*/  ISETP.GE.AND P4, PT, R19, R209, PT ;  /* 0x000000d11300720c */ /* 0x000fc40003f86270 */
[----:B------:R-:W-:Y:S01]  /*40c0*/  ISETP.GE.AND P3, PT, R21, R209, PT ;  /* 0x000000d11500720c */ /* 0x000fe20003f66270 */
[----:B------:R-:W-:Y:S01]  /*40d0*/  IMAD.SHL.U32 R209, R211, 0x4, RZ ;  /* 0x00000004d3d17824 */ /* 0x000fe200078e00ff */
[----:B------:R-:W-:Y:S02]  /*40e0*/  SEL R92, R92, RZ, P6 ;  /* 0x000000ff5c5c7207 */ /* 0x000fe40003000000 */
[----:B------:R-:W-:Y:S01]  /*40f0*/  SEL R93, R93, RZ, P6 ;  /* 0x000000ff5d5d7207 */ /* 0x000fe20003000000 */
[----:B------:R-:W-:Y:S01]  /*4100*/  LDGSTS.E [R15+0xe000], desc[UR20][R90.64], P2 ;  /* 0x0e0000005a0f7fae */ /* 0x000fe200091a1014 */
[----:B------:R-:W-:Y:S02]  /*4110*/  SEL R96, R96, RZ, P6 ;  /* 0x000000ff60607207 */ /* 0x000fe40003000000 */
[----:B------:R-:W-:Y:S02]  /*4120*/  SEL R95, RZ, 0x4, P4 ;  /* 0x00000004ff5f7807 */ /* 0x000fe40002000000 */
[----:B------:R-:W-:-:S02]  /*4130*/  SEL R94, RZ, 0x4, P3 ;  /* 0x00000004ff5e7807 */ /* 0x000fc40001800000 */
[----:B------:R-:W-:Y:S02]  /*4140*/  ISETP.NE.U32.AND P4, PT, R92, RZ, PT ;  /* 0x000000ff5c00720c */ /* 0x000fe40003f85070 */
[----:B------:R-:W-:Y:S02]  /*4150*/  ISETP.NE.U32.AND P3, PT, R93, RZ, PT ;  /* 0x000000ff5d00720c */ /* 0x000fe40003f65070 */
[----:B------:R-:W-:Y:S02]  /*4160*/  ISETP.NE.U32.AND P2, PT, R96, RZ, PT ;  /* 0x000000ff6000720c */ /* 0x000fe40003f45070 */
[----:B------:R-:W-:Y:S02]  /*4170*/  IADD3 R100, P5, PT, R90, R8, RZ ;  /* 0x000000085a647210 */ /* 0x000fe40007fbe0ff */
[----:B------:R-:W-:Y:S02]  /*4180*/  SEL R94, R94, RZ, P6 ;  /* 0x000000ff5e5e7207 */ /* 0x000fe40003000000 */
[----:B------:R-:W-:Y:S01]  /*4190*/  SEL R95, R95, RZ, P6 ;  /* 0x000000ff5f5f7207 */ /* 0x000fe20003000000 */
[----:B------:R-:W-:Y:S01]  /*41a0*/  IMAD.X R101, R91, 0x1, R5, P5 ;  /* 0x000000015b657824 */ /* 0x000fe200028e0605 */
[----:B------:R-:W-:Y:S01]  /*41b0*/  SEL R97, R97, RZ, P6 ;  /* 0x000000ff61617207 */ /* 0x000fe20003000000 */
[----:B------:R1:W-:Y:S01]  /*41c0*/  LDGSTS.E [R15+0xe008], desc[UR20][R88.64], P4 ;  /* 0x0e008000580f7fae */ /* 0x0003e2000a1a1014 */
[----:B------:R-:W-:-:S02]  /*41d0*/  ISETP.NE.U32.AND P5, PT, R94, RZ, PT ;  /* 0x000000ff5e00720c */ /* 0x000fc40003fa5070 */
[----:B------:R-:W-:Y:S01]  /*41e0*/  ISETP.NE.U32.AND P4, PT, R95, RZ, PT ;  /* 0x000000ff5f00720c */ /* 0x000fe20003f85070 */
[----:B------:R-:W-:Y:S01]  /*41f0*/  LDGSTS.E [R13+0xe000], desc[UR20][R86.64], P3 ;  /* 0x0e000000560d7fae */ /* 0x000fe200099a1014 */
[----:B------:R-:W-:Y:S02]  /*4200*/  ISETP.NE.U32.AND P1, PT, R97, RZ, PT ;  /* 0x000000ff6100720c */ /* 0x000fe40003f25070 */
[-C--:B------:R-:W-:Y:S01]  /*4210*/  IADD3 R94, P3, PT, R84, R8.reuse, RZ ;  /* 0x00000008545e7210 */ /* 0x080fe20007f7e0ff */
[----:B------:R3:W-:Y:S01]  /*4220*/  LDGSTS.E [R13+0xe008], desc[UR20][R84.64], P2 ;  /* 0x0e008000540d7fae */ /* 0x0007e200091a1014 */
[-C--:B------:R-:W-:Y:S02]  /*4230*/  IADD3 R92, P2, PT, R82, R209.reuse, RZ ;  /* 0x000000d1525c7210 */ /* 0x080fe40007f5e0ff */
[-C--:B------:R-:W-:Y:S01]  /*4240*/  IADD3 R98, P6, PT, R88, R8.reuse, RZ ;  /* 0x0000000858627210 */ /* 0x080fe20007fde0ff */
[----:B------:R-:W-:Y:S01]  /*4250*/  IMAD.X R95, R85, 0x1, R5, P3 ;  /* 0x00000001555f7824 */ /* 0x000fe200018e0605 */
[-C--:B-1----:R-:W-:Y:S01]  /*4260*/  IADD3 R88, P3, PT, R78, R209.reuse, RZ ;  /* 0x000000d14e587210 */ /* 0x082fe20007f7e0ff */
[----:B------:R-:W-:Y:S01]  /*4270*/  IMAD.X R93, R83, 0x1, R165, P2 ;  /* 0x00000001535d7824 */ /* 0x000fe200010e06a5 */
[-C--:B------:R-:W-:Y:S01]  /*4280*/  IADD3 R90, P2, PT, R80, R209.reuse, RZ ;  /* 0x000000d1505a7210 */ /* 0x080fe20007f5e0ff */
[----:B------:R-:W-:Y:S01]  /*4290*/  IMAD.X R99, R89, 0x1, R5, P6 ;  /* 0x0000000159637824 */ /* 0x000fe200030e0605 */
[----:B------:R-:W-:Y:S01]  /*42a0*/  IADD3 R96, P6, PT, R86, R8, RZ ;  /* 0x0000000856607210 */ /* 0x000fe20007fde0ff */
[----:B------:R-:W-:Y:S01]  /*42b0*/  LDGSTS.E [R11+0xe000], desc[UR20][R166.64], P5 ;  /* 0x0e000000a60b7fae */ /* 0x000fe2000a9a1014 */
[--C-:B------:R-:W-:Y:S01]  /*42c0*/  IMAD.X R89, R79, 0x1, R165.reuse, P3 ;  /* 0x000000014f597824 */ /* 0x100fe200018e06a5 */
[-C--:B---3--:R-:W-:Y:S01]  /*42d0*/  IADD3 R84, P3, PT, R182, R209.reuse, RZ ;  /* 0x000000d1b6547210 */ /* 0x088fe20007f7e0ff */
[----:B------:R-:W-:Y:S01]  /*42e0*/  IMAD.X R91, R81, 0x1, R165, P2 ;  /* 0x00000001515b7824 */ /* 0x000fe200010e06a5 */
[----:B------:R-:W-:Y:S01]  /*42f0*/  IADD3 R86, P2, PT, R178, R209, RZ ;  /* 0x000000d1b2567210 */ /* 0x000fe20007f5e0ff */
[----:B------:R-:W-:Y:S01]  /*4300*/  LDGSTS.E [R11+0xe008], desc[UR20][R168.64], P4 ;  /* 0x0e008000a80b7fae */ /* 0x000fe2000a1a1014 */
[----:B------:R-:W-:-:S02]  /*4310*/  IMAD.X R97, R87, 0x1, R5, P6 ;  /* 0x0000000157617824 */ /* 0x000fc400030e0605 */
[--C-:B------:R-:W-:Y:S01]  /*4320*/  IMAD.X R85, R183, 0x1, R165.reuse, P3 ;  /* 0x00000001b7557824 */ /* 0x100fe200018e06a5 */
[----:B------:R-:W0:Y:S01]  /*4330*/  LDGDEPBAR ;  /* 0x00000000000079af */ /* 0x000e220000000000 */
[----:B------:R-:W-:-:S03]  /*4340*/  IMAD.X R87, R179, 0x1, R165, P2 ;  /* 0x00000001b3577824 */ /* 0x000fc600010e06a5 */
[----:B------:R1:W-:Y:S04]  /*4350*/  LDGSTS.E [R6+0x4000], desc[UR20][R82.64], P1 ;  /* 0x0400000052067fae */ /* 0x0003e800089a1014 */
[----:B------:R3:W-:Y:S04]  /*4360*/  LDGSTS.E [R6+0x4400], desc[UR20][R80.64], P1 ;  /* 0x0440000050067fae */ /* 0x0007e800089a1014 */
[----:B------:R4:W-:Y:S01]  /*4370*/  LDGSTS.E [R6+0x4800], desc[UR20][R78.64], P1 ;  /* 0x048000004e067fae */ /* 0x0009e200089a1014 */
[----:B-1----:R-:W-:-:S03]  /*4380*/  IADD3 R82, P2, PT, R180, R209, RZ ;  /* 0x000000d1b4527210 */ /* 0x002fc60007f5e0ff */
[----:B------:R1:W-:Y:S01]  /*4390*/  LDGSTS.E [R6+0x4c00], desc[UR20][R178.64], P1 ;  /* 0x04c00000b2067fae */ /* 0x0003e200089a1014 */
[-C--:B---3--:R-:W-:Y:S01]  /*43a0*/  IADD3 R80, P3, PT, R176, R209.reuse, RZ ;  /* 0x000000d1b0507210 */ /* 0x088fe20007f7e0ff */
[--C-:B------:R-:W-:Y:S02]  /*43b0*/  IMAD.X R83, R181, 0x1, R165.reuse, P2 ;  /* 0x00000001b5537824 */ /* 0x100fe400010e06a5 */
[----:B------:R3:W-:Y:S01]  /*43c0*/  LDGSTS.E [R6+0x5000], desc[UR20][R182.64], P1 ;  /* 0x05000000b6067fae */ /* 0x0007e200089a1014 */
[-C--:B----4-:R-:W-:Y:S01]  /*43d0*/  IADD3 R78, P2, PT, R170, R209.reuse, RZ ;  /* 0x000000d1aa4e7210 */ /* 0x090fe20007f5e0ff */
[----:B------:R-:W-:Y:S02]  /*43e0*/  IMAD.X R81, R177, 0x1, R165, P3 ;  /* 0x00000001b1517824 */ /* 0x000fe400018e06a5 */
[----:B------:R4:W-:Y:S01]  /*43f0*/  LDGSTS.E [R6+0x5400], desc[UR20][R180.64], P1 ;  /* 0x05400000b4067fae */ /* 0x0009e200089a1014 */
[----:B-1----:R-:W-:Y:S01]  /*4400*/  IMAD.WIDE R178, R211, 0x4, R174 ;  /* 0x00000004d3b27825 */ /* 0x002fe200078e02ae */
[----:B------:R-:W-:-:S02]  /*4410*/  IADD3 R174, P3, PT, R172, R209, RZ ;  /* 0x000000d1acae7210 */ /* 0x000fc40007f7e0ff */
[----:B------:R1:W-:Y:S01]  /*4420*/  LDGSTS.E [R6+0x5800], desc[UR20][R176.64], P1 ;  /* 0x05800000b0067fae */ /* 0x0003e200089a1014 */
[----:B------:R-:W-:Y:S02]  /*4430*/  IMAD.X R79, R171, 0x1, R165, P2 ;  /* 0x00000001ab4f7824 */ /* 0x000fe400010e06a5 */
[C---:B---3--:R-:W-:Y:S01]  /*4440*/  IMAD.WIDE R182, R211.reuse, 0x4, R76 ;  /* 0x00000004d3b67825 */ /* 0x048fe200078e024c */
[-C--:B------:R-:W-:Y:S01]  /*4450*/  IADD3 R76, P2, PT, R178, R209.reuse, RZ ;  /* 0x000000d1b24c7210 */ /* 0x080fe20007f5e0ff */
[----:B------:R3:W-:Y:S02]  /*4460*/  LDGSTS.E [R6+0x5c00], desc[UR20][R170.64], P1 ;  /* 0x05c00000aa067fae */ /* 0x0007e400089a1014 */
[----:B----4-:R-:W-:Y:S02]  /*4470*/  IMAD.WIDE R180, R211, 0x4, R140 ;  /* 0x00000004d3b47825 */ /* 0x010fe400078e028c */
[----:B------:R4:W-:Y:S02]  /*4480*/  LDGSTS.E [R6+0x6000], desc[UR20][R172.64], P1 ;  /* 0x06000000ac067fae */ /* 0x0009e400089a1014 */
[----:B------:R-:W-:Y:S01]  /*4490*/  IMAD.X R175, R173, 0x1, R165, P3 ;  /* 0x00000001adaf7824 */ /* 0x000fe200018e06a5 */
[-C--:B------:R-:W-:Y:S01]  /*44a0*/  IADD3 R140, P3, PT, R182, R209.reuse, RZ ;  /* 0x000000d1b68c7210 */ /* 0x080fe20007f7e0ff */
[C---:B-1----:R-:W-:Y:S01]  /*44b0*/  IMAD.WIDE R176, R211.reuse, 0x4, R136 ;  /* 0x00000004d3b07825 */ /* 0x042fe200078e0288 */
[----:B------:R1:W-:Y:S03]  /*44c0*/  LDGSTS.E [R6+0x6400], desc[UR20][R178.64], P1 ;  /* 0x06400000b2067fae */ /* 0x0003e600089a1014 */
[----:B---3--:R-:W-:Y:S01]  /*44d0*/  IMAD.WIDE R170, R211, 0x4, R132 ;  /* 0x00000004d3aa7825 */ /* 0x008fe200078e0284 */
[----:B------:R-:W-:Y:S03]  /*44e0*/  LDGSTS.E [R6+0x6800], desc[UR20][R182.64], P1 ;  /* 0x06800000b6067fae */ /* 0x000fe600089a1014 */
[----:B------:R-:W-:Y:S01]  /*44f0*/  IMAD.X R77, R179, 0x1, R165, P2 ;  /* 0x00000001b34d7824 */ /* 0x000fe200010e06a5 */
[----:B------:R3:W-:Y:S01]  /*4500*/  LDGSTS.E [R6+0x6c00], desc[UR20][R180.64], P1 ;  /* 0x06c00000b4067fae */ /* 0x0007e200089a1014 */
[----:B----4-:R-:W-:Y:S01]  /*4510*/  IMAD.WIDE R172, R211, 0x4, R128 ;  /* 0x00000004d3ac7825 */ /* 0x010fe200078e0280 */
[----:B------:R-:W-:-:S02]  /*4520*/  IADD3 R136, P2, PT, R180, R209, RZ ;  /* 0x000000d1b4887210 */ /* 0x000fc40007f5e0ff */
[----:B------:R-:W-:Y:S01]  /*4530*/  LDGSTS.E [R6+0x7000], desc[UR20][R176.64], P1 ;  /* 0x07000000b0067fae */ /* 0x000fe200089a1014 */
[----:B-1----:R-:W-:-:S03]  /*4540*/  IMAD.WIDE R178, R211, 0x4, R124 ;  /* 0x00000004d3b27825 */ /* 0x002fc600078e027c */
[----:B------:R-:W-:Y:S01]  /*4550*/  LDGSTS.E [R6+0x7400], desc[UR20][R170.64], P1 ;  /* 0x07400000aa067fae */ /* 0x000fe200089a1014 */
[--C-:B------:R-:W-:Y:S01]  /*4560*/  IMAD.X R141, R183, 0x1, R165.reuse, P3 ;  /* 0x00000001b78d7824 */ /* 0x100fe200018e06a5 */
[-C--:B------:R-:W-:Y:S01]  /*4570*/  IADD3 R132, P3, PT, R176, R209.reuse, RZ ;  /* 0x000000d1b0847210 */ /* 0x080fe20007f7e0ff */
[--C-:B------:R-:W-:Y:S01]  /*4580*/  IMAD.X R137, R181, 0x1, R165.reuse, P2 ;  /* 0x00000001b5897824 */ /* 0x100fe200010e06a5 */
[----:B------:R1:W-:Y:S01]  /*4590*/  LDGSTS.E [R6+0x7800], desc[UR20][R172.64], P1 ;  /* 0x07800000ac067fae */ /* 0x0003e200089a1014 */
[-C--:B------:R-:W-:Y:S02]  /*45a0*/  IADD3 R128, P2, PT, R170, R209.reuse, RZ ;  /* 0x000000d1aa807210 */ /* 0x080fe40007f5e0ff */
[--C-:B------:R-:W-:Y:S01]  /*45b0*/  IMAD.X R133, R177, 0x1, R165.reuse, P3 ;  /* 0x00000001b1857824 */ /* 0x100fe200018e06a5 */
[----:B------:R-:W-:Y:S01]  /*45c0*/  LDGSTS.E [R6+0x7c00], desc[UR20][R178.64], P1 ;  /* 0x07c00000b2067fae */ /* 0x000fe200089a1014 */
[-C--:B------:R-:W-:Y:S01]  /*45d0*/  IADD3 R124, P3, PT, R172, R209.reuse, RZ ;  /* 0x000000d1ac7c7210 */ /* 0x080fe20007f7e0ff */
[--C-:B------:R-:W-:Y:S01]  /*45e0*/  IMAD.X R129, R171, 0x1, R165.reuse, P2 ;  /* 0x00000001ab817824 */ /* 0x100fe200010e06a5 */
[-C--:B---3--:R-:W-:Y:S01]  /*45f0*/  IADD3 R180, P2, PT, R162, R209.reuse, RZ ;  /* 0x000000d1a2b47210 */ /* 0x088fe20007f5e0ff */
[----:B------:R3:W-:Y:S01]  /*4600*/  LDGSTS.E [R4+0x4200], desc[UR20][R162.64], P1 ;  /* 0x04200000a2047fae */ /* 0x0007e200089a1014 */
[----:B------:R-:W-:Y:S01]  /*4610*/  IADD3 R182, P4, PT, R178, R209, RZ ;  /* 0x000000d1b2b67210 */ /* 0x000fe20007f9e0ff */
[----:B------:R-:W-:-:S02]  /*4620*/  IMAD.X R125, R173, 0x1, R165, P3 ;  /* 0x00000001ad7d7824 */ /* 0x000fc400018e06a5 */
[----:B------:R-:W-:Y:S01]  /*4630*/  LDGSTS.E [R4+0x4600], desc[UR20][R160.64], P1 ;  /* 0x04600000a0047fae */ /* 0x000fe200089a1014 */
[-C--:B-1----:R-:W-:Y:S01]  /*4640*/  IADD3 R172, P3, PT, R158, R209.reuse, RZ ;  /* 0x000000d19eac7210 */ /* 0x082fe20007f7e0ff */
[--C-:B------:R-:W-:Y:S01]  /*4650*/  IMAD.X R181, R163, 0x1, R165.reuse, P2 ;  /* 0x00000001a3b57824 */ /* 0x100fe200010e06a5 */
[-C--:B------:R-:W-:Y:S01]  /*4660*/  IADD3 R170, P2, PT, R160, R209.reuse, RZ ;  /* 0x000000d1a0aa7210 */ /* 0x080fe20007f5e0ff */
[----:B------:R-:W-:Y:S01]  /*4670*/  LDGSTS.E [R4+0x4a00], desc[UR20][R158.64], P1 ;  /* 0x04a000009e047fae */ /* 0x000fe200089a1014 */
[--C-:B------:R-:W-:Y:S02]  /*4680*/  IMAD.X R183, R179, 0x1, R165.reuse, P4 ;  /* 0x00000001b3b77824 */ /* 0x100fe400020e06a5 */
[--C-:B------:R-:W-:Y:S01]  /*4690*/  IMAD.X R173, R159, 0x1, R165.reuse, P3 ;  /* 0x000000019fad7824 */ /* 0x100fe200018e06a5 */
[----:B------:R1:W-:Y:S01]  /*46a0*/  LDGSTS.E [R4+0x4e00], desc[UR20][R156.64], P1 ;  /* 0x04e000009c047fae */ /* 0x0003e200089a1014 */
[----:B---3--:R-:W-:Y:S01]  /*46b0*/  VIADD R163, R193, 0xffffffc0 ;  /* 0xffffffc0c1a37836 */ /* 0x008fe20000000000 */
[-C--:B------:R-:W-:Y:S01]  /*46c0*/  IADD3 R178, P3, PT, R154, R209.reuse, RZ ;  /* 0x000000d19ab27210 */ /* 0x080fe20007f7e0ff */
[----:B------:R-:W-:Y:S01]  /*46d0*/  IMAD.X R171, R161, 0x1, R165, P2 ;  /* 0x00000001a1ab7824 */ /* 0x000fe200010e06a5 */
[----:B------:R3:W-:Y:S01]  /*46e0*/  LDGSTS.E [R4+0x5200], desc[UR20][R154.64], P1 ;  /* 0x052000009a047fae */ /* 0x0007e200089a1014 */
[----:B------:R-:W-:-:S02]  /*46f0*/  IADD3 R176, P2, PT, R156, R209, RZ ;  /* 0x000000d19cb07210 */ /* 0x000fc40007f5e0ff */
[--C-:B------:R-:W-:Y:S01]  /*4700*/  IMAD.X R179, R155, 0x1, R165.reuse, P3 ;  /* 0x000000019bb37824 */ /* 0x100fe200018e06a5 */
[----:B------:R2:W-:Y:S01]  /*4710*/  LDGSTS.E [R4+0x5600], desc[UR20][R152.64], P1 ;  /* 0x0560000098047fae */ /* 0x0005e200089a1014 */
[-C--:B------:R-:W-:Y:S01]  /*4720*/  ISETP.GE.AND P3, PT, R3, R163.reuse, PT ;  /* 0x000000a30300720c */ /* 0x080fe20003f66270 */
[----:B------:R-:W-:Y:S01]  /*4730*/  IMAD.X R177, R157, 0x1, R165, P2 ;  /* 0x000000019db17824 */ /* 0x000fe200010e06a5 */
[----:B------:R-:W-:Y:S01]  /*4740*/  ISETP.GT.AND P2, PT, R188, 0x5f, PT ;  /* 0x0000005fbc00780c */ /* 0x000fe20003f44270 */
[----:B------:R2:W-:Y:S01]  /*4750*/  LDGSTS.E [R4+0x5a00], desc[UR20][R150.64], P1 ;  /* 0x05a0000096047fae */ /* 0x0005e200089a1014 */
[----:B-1----:R-:W-:Y:S02]  /*4760*/  SEL R157, RZ, 0x4, P3 ;  /* 0x00000004ff9d7807 */ /* 0x002fe40001800000 */
[----:B------:R-:W-:Y:S01]  /*4770*/  ISETP.GE.AND P3, PT, R184, R163, PT ;  /* 0x000000a3b800720c */ /* 0x000fe20003f66270 */
[----:B------:R2:W-:Y:S01]  /*4780*/  LDGSTS.E [R4+0x5e00], desc[UR20][R148.64], P1 ;  /* 0x05e0000094047fae */ /* 0x0005e200089a1014 */
[----:B------:R-:W-:-:S02]  /*4790*/  SEL R158, R157, RZ, P2 ;  /* 0x000000ff9d9e7207 */ /* 0x000fc40001000000 */
[-C--:B---3--:R-:W-:Y:S01]  /*47a0*/  IADD3 R154, P4, PT, R166, R8.reuse, RZ ;  /* 0x00000008a69a7210 */ /* 0x088fe20007f9e0ff */
[----:B------:R2:W-:Y:S01]  /*47b0*/  LDGSTS.E [R4+0x6200], desc[UR20][R146.64], P1 ;  /* 0x0620000092047fae */ /* 0x0005e200089a1014 */
[----:B------:R-:W-:Y:S02]  /*47c0*/  ISETP.NE.U32.AND P5, PT, R158, RZ, PT ;  /* 0x000000ff9e00720c */ /* 0x000fe40003fa5070 */
[----:B------:R-:W-:Y:S01]  /*47d0*/  SEL R158, RZ, 0x4, P3 ;  /* 0x00000004ff9e7807 */ /* 0x000fe20001800000 */
[----:B------:R2:W-:Y:S01]  /*47e0*/  LDGSTS.E [R4+0x6600], desc[UR20][R144.64], P1 ;  /* 0x0660000090047fae */ /* 0x0005e200089a1014 */
[----:B------:R-:W-:Y:S01]  /*47f0*/  ISETP.GE.AND P3, PT, R74, R163, PT ;  /* 0x000000a34a00720c */ /* 0x000fe20003f66270 */
[----:B------:R-:W-:Y:S01]  /*4800*/  IMAD.X R155, R167, 0x1, R5, P4 ;  /* 0x00000001a79b7824 */ /* 0x000fe200020e0605 */
[----:B------:R-:W-:Y:S01]  /*4810*/  IADD3 R156, P4, PT, R168, R8, RZ ;  /* 0x00000008a89c7210 */ /* 0x000fe20007f9e0ff */
[----:B------:R2:W-:Y:S01]  /*4820*/  LDGSTS.E [R4+0x6a00], desc[UR20][R142.64], P1 ;  /* 0x06a000008e047fae */ /* 0x0005e200089a1014 */
[----:B------:R-:W-:-:S02]  /*4830*/  SEL R158, R158, RZ, P2 ;  /* 0x000000ff9e9e7207 */ /* 0x000fc40001000000 */
[----:B------:R-:W-:Y:S01]  /*4840*/  SEL R160, RZ, 0x4, P3 ;  /* 0x00000004ffa07807 */ /* 0x000fe20001800000 */
[----:B------:R2:W-:Y:S01]  /*4850*/  LDGSTS.E [R4+0x6e00], desc[UR20][R138.64], P1 ;  /* 0x06e000008a047fae */ /* 0x0005e200089a1014 */
[----:B------:R-:W-:Y:S01]  /*4860*/  IMAD.X R157, R169, 0x1, R5, P4 ;  /* 0x00000001a99d7824 */ /* 0x000fe200020e0605 */
[----:B------:R-:W-:Y:S02]  /*4870*/  ISETP.NE.U32.AND P3, PT, R158, RZ, PT ;  /* 0x000000ff9e00720c */ /* 0x000fe40003f65070 */
[----:B------:R2:W-:Y:S01]  /*4880*/  LDGSTS.E [R4+0x7200], desc[UR20][R134.64], P1 ;  /* 0x0720000086047fae */ /* 0x0005e200089a1014 */
[----:B------:R-:W-:-:S03]  /*4890*/  SEL R160, R160, RZ, P2 ;  /* 0x000000ffa0a07207 */ /* 0x000fc60001000000 */
[----:B------:R2:W-:Y:S04]  /*48a0*/  LDGSTS.E [R4+0x7600], desc[UR20][R130.64], P1 ;  /* 0x0760000082047fae */ /* 0x0005e800089a1014 */
[----:B------:R2:W-:Y:S04]  /*48b0*/  LDGSTS.E [R4+0x7a00], desc[UR20][R126.64], P1 ;  /* 0x07a000007e047fae */ /* 0x0005e800089a1014 */
[----:B------:R2:W-:Y:S01]  /*48c0*/  LDGSTS.E [R4+0x7e00], desc[UR20][R122.64], P1 ;  /* 0x07e000007a047fae */ /* 0x0005e200089a1014 */
[----:B------:R-:W-:-:S03]  /*48d0*/  ISETP.GE.AND P1, PT, R186, R163, PT ;  /* 0x000000a3ba00720c */ /* 0x000fc60003f26270 */
[----:B------:R-:W0:Y:S01]  /*48e0*/  LDGDEPBAR ;  /* 0x00000000000079af */ /* 0x000e220000000000 */
[----:B------:R-:W-:Y:S02]  /*48f0*/  SEL R159, RZ, 0x4, P1 ;  /* 0x00000004ff9f7807 */ /* 0x000fe40000800000 */
[----:B------:R-:W-:Y:S02]  /*4900*/  ISETP.NE.U32.AND P1, PT, RZ, UR8, PT ;  /* 0x00000008ff007c0c */ /* 0x000fe4000bf25070 */
[----:B------:R-:W-:Y:S02]  /*4910*/  SEL R159, R159, RZ, P2 ;  /* 0x000000ff9f9f7207 */ /* 0x000fe40001000000 */
[----:B------:R-:W-:Y:S02]  /*4920*/  ISETP.LT.OR P6, PT, R188, 0x20, P1 ;  /* 0x00000020bc00780c */ /* 0x000fe40000fc1670 */
[----:B------:R-:W-:Y:S01]  /*4930*/  ISETP.NE.U32.AND P4, PT, R159, RZ, PT ;  /* 0x000000ff9f00720c */ /* 0x000fe20003f85070 */
[----:B------:R-:W-:-:S04]  /*4940*/  DEPBAR.LE SB0, 0x2 ;  /* 0x000080800000791a */ /* 0x000fc80000000000 */
[----:B------:R-:W-:Y:S06]  /*4950*/  BAR.SYNC.DEFER_BLOCKING 0x0 ;  /* 0x0000000000007b1d */ /* 0x000fec0000010000 */
[----:B--2---:R-:W-:Y:S05]  /*4960*/  @P6 BRA `(.L_x_6) ;  /* 0x0000000000846947 */ /* 0x004fea0003800000 */
[----:B------:R-:W-:Y:S02]  /*4970*/  UIADD3 UR4, UPT, UPT, UR10, 0xc000, URZ ;  /* 0x0000c0000a047890 */ /* 0x000fe4000fffe0ff */
[----:B------:R-:W-:Y:S02]  /*4980*/  USHF.R.U32.HI UR8, URZ, 0x4, UR10 ;  /* 0x00000004ff087899 */ /* 0x000fe4000801160a */
[----:B------:R-:W-:Y:S02]  /*4990*/  USHF.R.U32.HI UR4, URZ, 0x4, UR4 ;  /* 0x00000004ff047899 */ /* 0x000fe40008011604 */
[----:B------:R-:W-:Y:S02]  /*49a0*/  USGXT.U32 UR8, UR8, 0xe ;  /* 0x0000000e0808789a */ /* 0x000fe40008000000 */
[----:B------:R-:W-:Y:S02]  /*49b0*/  USGXT.U32 UR6, UR4, 0xe ;  /* 0x0000000e0406789a */ /* 0x000fe40008000000 */
[----:B------:R-:W-:-:S02]  /*49c0*/  UIADD3 UR28, UP2, UPT, UR8, 0x2, URZ ;  /* 0x00000002081c7890 */ /* 0x000fc4000ff5e0ff */
[----:B------:R-:W-:Y:S01]  /*49d0*/  UIADD3 UR26, UP1, UPT, UR6, 0x2, URZ ;  /* 0x00000002061a7890 */ /* 0x000fe2000ff3e0ff */
[----:B------:R-:W-:Y:S01]  /*49e0*/  UMOV UR4, URZ ;  /* 0x000000ff00047c82 */ /* 0x000fe20008000000 */
[----:B------:R-:W-:Y:S01]  /*49f0*/  UMOV UR30, 0x0 ;  /* 0x00000000001e7882 */ /* 0x000fe20000000000 */
[----:B------:R-:W-:Y:S02]  /*4a00*/  UIADD3.X UR29, UPT, UPT, UR4, 0x40004040, URZ, UP2, !UPT ;  /* 0x40004040041d7890 */ /* 0x000fe400097fe4ff */
[----:B------:R-:W-:Y:S02]  /*4a10*/  UIADD3.X UR27, UPT, UPT, UR4, 0x40004040, URZ, UP1, !UPT ;  /* 0x40004040041b7890 */ /* 0x000fe40008ffe4ff */
[----:B------:R-:W-:Y:S02]  /*4a20*/  UIADD3.64 UR16, UPT, UPT, UR28, 0x2, URZ ;  /* 0x000000021c107897 */ /* 0x000fe4000fffe0ff */
[----:B------:R-:W-:Y:S02]  /*4a30*/  UIADD3.64 UR14, UPT, UPT, UR26, 0x2, URZ ;  /* 0x000000021a0e7897 */ /* 0x000fe4000fffe0ff */
[----:B------:R-:W-:-:S02]  /*4a40*/  UIADD3.64 UR24, UPT, UPT, UR28, 0x4, URZ ;  /* 0x000000041c187897 */ /* 0x000fc4000fffe0ff */
[----:B------:R-:W-:Y:S01]  /*4a50*/  UIADD3.64 UR18, UPT, UPT, UR26, 0x4, URZ ;  /* 0x000000041a127897 */ /* 0x000fe2000fffe0ff */
[----:B------:R-:W-:Y:S01]  /*4a60*/  UMOV UR31, 0x4200910 ;  /* 0x04200910001f7882 */ /* 0x000fe20000000000 */
[----:B------:R-:W-:Y:S01]  /*4a70*/  UMOV UR9, 0x40004040 ;  /* 0x4000404000097882 */ /* 0x000fe20000000000 */
[----:B------:R-:W-:Y:S01]  /*4a80*/  UMOV UR7, 0x40004040 ;  /* 0x4000404000077882 */ /* 0x000fe20000000000 */
[----:B------:R-:W-:Y:S01]  /*4a90*/  UMOV UR32, 0x0 ;  /* 0x0000000000207882 */ /* 0x000fe20000000000 */
[----:B------:R-:W-:Y:S01]  /*4aa0*/  UMOV UR33, 0x4200910 ;  /* 0x0420091000217882 */ /* 0x000fe20000000000 */
[----:B------:R-:W-:Y:S01]  /*4ab0*/  UMOV UR34, 0x0 ;  /* 0x0000000000227882 */ /* 0x000fe20000000000 */
[----:B------:R-:W-:Y:S01]  /*4ac0*/  UMOV UR35, 0x4200910 ;  /* 0x0420091000237882 */ /* 0x000fe20000000000 */
[----:B------:R-:W-:Y:S01]  /*4ad0*/  UMOV UR4, UR12 ;  /* 0x0000000c00047c82 */ /* 0x000fe20008000000 */
[----:B------:R-:W-:Y:S01]  /*4ae0*/  UMOV UR5, URZ ;  /* 0x000000ff00057c82 */ /* 0x000fe20008000000 */
[----:B------:R1:W-:Y:S01]  /*4af0*/  UTCHMMA gdesc[UR6], gdesc[UR8], tmem[UR22], tmem[UR30], idesc[UR31], !UPT ;  /* 0x00ff1e08060075ea */ /* 0x0003e2000f800016 */
[----:B------:R-:W-:Y:S01]  /*4b00*/  UMOV UR36, 0x0 ;  /* 0x0000000000247882 */ /* 0x000fe20000000000 */
[----:B------:R-:W-:Y:S01]  /*4b10*/  UMOV UR37, 0x4200910 ;  /* 0x0420091000257882 */ /* 0x000fe20000000000 */
[----:B------:R1:W-:Y:S01]  /*4b20*/  UTCHMMA gdesc[UR26], gdesc[UR28], tmem[UR22], tmem[UR32], idesc[UR33], UPT ;  /* 0x00ff201c1a0075ea */ /* 0x0003e2000b800016 */
[----:B------:R-:W-:Y:S01]  /*4b30*/  UMOV UR4, UR4 ;  /* 0x0000000400047c82 */ /* 0x000fe20008000000 */
[----:B------:R1:W-:Y:S01]  /*4b40*/  UTCHMMA gdesc[UR14], gdesc[UR16], tmem[UR22], tmem[UR34], idesc[UR35], UPT ;  /* 0x00ff22100e0075ea */ /* 0x0003e2000b800016 */
[----:B------:R1:W-:Y:S01]  /*4b50*/  UTCHMMA gdesc[UR18], gdesc[UR24], tmem[UR22], tmem[UR36], idesc[UR37], UPT ;  /* 0x00ff2418120075ea */ /* 0x0003e2000b800016 */
[----:B------:R1:W-:Y:S01]  /*4b60*/  UTCBAR [UR4], URZ ;  /* 0x000000ff040073e9 */ /* 0x0003e200080000ff */
[----:B------:R-:W-:Y:S01]  /*4b70*/  NOP ;  /* 0x0000000000007918 */ /* 0x000fe20000000000 */
.L_x_6:
[----:B------:R-:W-:Y:S01]  /*4b80*/  BAR.SYNC.DEFER_BLOCKING 0x0 ;  /* 0x0000000000007b1d */ /* 0x000fe20000010000 */
[----:B------:R-:W-:-:S05]  /*4b90*/  IADD3 R152, P6, PT, R152, R209, RZ ;  /* 0x000000d198987210 */ /* 0x000fca0007fde0ff */
[----:B------:R-:W-:Y:S01]  /*4ba0*/  IMAD.X R153, R153, 0x1, R165, P6 ;  /* 0x0000000199997824 */ /* 0x000fe200030e06a5 */
[----:B-1----:R-:W-:Y:S01]  /*4bb0*/  UMOV UR4, URZ ;  /* 0x000000ff00047c82 */ /* 0x002fe20008000000 */
[----:B------:R-:W-:Y:S01]  /*4bc0*/  @!PT LDS RZ, [RZ] ;  /* 0x00000000fffff984 */ /* 0x000fe20000000800 */
[----:B------:R-:W-:Y:S01]  /*4bd0*/  @!PT LDS RZ, [RZ] ;  /* 0x00000000fffff984 */ /* 0x000fe20000000800 */
[----:B------:R-:W-:Y:S01]  /*4be0*/  @!PT LDS RZ, [RZ] ;  /* 0x00000000fffff984 */ /* 0x000fe20000000800 */
[----:B------:R-:W-:Y:S01]  /*4bf0*/  LDGSTS.E [R31+0x10000], desc[UR20][R120.64], P5 ;  /* 0x10000000781f7fae */ /* 0x000fe2000a9a1014 */
[----:B------:R-:W-:-:S03]  /*4c00*/  ISETP.NE.U32.AND P5, PT, R160, RZ, PT ;  /* 0x000000ffa000720c */ /* 0x000fc60003fa5070 */
[----:B------:R1:W-:Y:S01]  /*4c10*/  LDGSTS.E [R31+0x10008], desc[UR20][R118.64], P4 ;  /* 0x10008000761f7fae */ /* 0x0003e2000a1a1014 */
[----:B------:R-:W-:-:S03]  /*4c20*/  ISETP.GE.AND P4, PT, R73, R163, PT ;  /* 0x000000a34900720c */ /* 0x000fc60003f86270 */
[----:B------:R-:W-:Y:S01]  /*4c30*/  LDGSTS.E [R29+0x10000], desc[UR20][R116.64], P3 ;  /* 0x10000000741d7fae */ /* 0x000fe200099a1014 */
[-C--:B------:R-:W-:Y:S02]  /*4c40*/  ISETP.GE.AND P3, PT, R38, R163.reuse, PT ;  /* 0x000000a32600720c */ /* 0x080fe40003f66270 */
[----:B------:R-:W-:Y:S02]  /*4c50*/  SEL R158, RZ, 0x4, P4 ;  /* 0x00000004ff9e7807 */ /* 0x000fe40002000000 */
[----:B------:R-:W-:Y:S01]  /*4c60*/  ISETP.GE.AND P4, PT, R35, R163, PT ;  /* 0x000000a32300720c */ /* 0x000fe20003f86270 */
[----:B------:R2:W-:Y:S01]  /*4c70*/  LDGSTS.E [R29+0x10008], desc[UR20][R114.64], P5 ;  /* 0x10008000721d7fae */ /* 0x0005e2000a9a1014 */
[----:B------:R-:W-:Y:S02]  /*4c80*/  SEL R158, R158, RZ, P2 ;  /* 0x000000ff9e9e7207 */ /* 0x000fe40001000000 */
[----:B-1----:R-:W-:Y:S02]  /*4c90*/  SEL R31, RZ, 0x4, P3 ;  /* 0x00000004ff1f7807 */ /* 0x002fe40001800000 */
[----:B------:R-:W-:-:S02]  /*4ca0*/  SEL R120, RZ, 0x4, P4 ;  /* 0x00000004ff787807 */ /* 0x000fc40002000000 */
[-C--:B------:R-:W-:Y:S02]  /*4cb0*/  ISETP.GE.AND P4, PT, R34, R163.reuse, PT ;  /* 0x000000a32200720c */ /* 0x080fe40003f86270 */
[----:B------:R-:W-:Y:S02]  /*4cc0*/  SEL R31, R31, RZ, P2 ;  /* 0x000000ff1f1f7207 */ /* 0x000fe40001000000 */
[----:B------:R-:W-:Y:S02]  /*4cd0*/  ISETP.NE.U32.AND P5, PT, R158, RZ, PT ;  /* 0x000000ff9e00720c */ /* 0x000fe40003fa5070 */
[----:B------:R-:W-:Y:S02]  /*4ce0*/  ISETP.GE.AND P3, PT, R33, R163, PT ;  /* 0x000000a32100720c */ /* 0x000fe40003f66270 */
[----:B------:R-:W-:Y:S02]  /*4cf0*/  SEL R121, RZ, 0x4, P4 ;  /* 0x00000004ff797807 */ /* 0x000fe40002000000 */
[----:B------:R-:W-:-:S02]  /*4d00*/  ISETP.NE.U32.AND P4, PT, R31, RZ, PT ;  /* 0x000000ff1f00720c */ /* 0x000fc40003f85070 */
[----:B--2---:R-:W-:Y:S02]  /*4d10*/  SEL R29, RZ, 0x4, P3 ;  /* 0x00000004ff1d7807 */ /* 0x004fe40001800000 */
[----:B------:R-:W-:Y:S02]  /*4d20*/  IADD3 R114, P3, PT, R148, R209, RZ ;  /* 0x000000d194727210 */ /* 0x000fe40007f7e0ff */
[----:B------:R-:W-:Y:S01]  /*4d30*/  SEL R120, R120, RZ, P2 ;  /* 0x000000ff78787207 */ /* 0x000fe20001000000 */
[----:B------:R-:W-:Y:S01]  /*4d40*/  LDGSTS.E [R27+0x10000], desc[UR20][R112.64], P5 ;  /* 0x10000000701b7fae */ /* 0x000fe2000a9a1014 */
[----:B------:R-:W-:Y:S01]  /*4d50*/  SEL R121, R121, RZ, P2 ;  /* 0x000000ff79797207 */ /* 0x000fe20001000000 */
[----:B------:R-:W-:Y:S01]  /*4d60*/  IMAD.X R115, R149, 0x1, R165, P3 ;  /* 0x0000000195737824 */ /* 0x000fe200018e06a5 */
[----:B------:R-:W-:Y:S02]  /*4d70*/  ISETP.NE.U32.AND P3, PT, R120, RZ, PT ;  /* 0x000000ff7800720c */ /* 0x000fe40003f65070 */
[----:B------:R-:W-:Y:S01]  /*4d80*/  ISETP.GE.AND P5, PT, R32, R163, PT ;  /* 0x000000a32000720c */ /* 0x000fe20003fa6270 */
[----:B------:R1:W-:Y:S01]  /*4d90*/  LDGSTS.E [R27+0x10008], desc[UR20][R110.64], P4 ;  /* 0x100080006e1b7fae */ /* 0x0003e2000a1a1014 */
[----:B------:R-:W-:-:S02]  /*4da0*/  ISETP.NE.U32.AND P4, PT, R121, RZ, PT ;  /* 0x000000ff7900720c */ /* 0x000fc40003f85070 */
[----:B------:R-:W-:Y:S02]  /*4db0*/  SEL R29, R29, RZ, P2 ;  /* 0x000000ff1d1d7207 */ /* 0x000fe40001000000 */
[----:B------:R-:W-:Y:S02]  /*4dc0*/  SEL R31, RZ, 0x4, P5 ;  /* 0x00000004ff1f7807 */ /* 0x000fe40002800000 */
[----:B------:R-:W-:Y:S02]  /*4dd0*/  ISETP.NE.U32.AND P5, PT, R29, RZ, PT ;  /* 0x000000ff1d00720c */ /* 0x000fe40003fa5070 */
[----:B------:R-:W-:Y:S01]  /*4de0*/  IADD3 R118, P6, PT, R150, R209, RZ ;  /* 0x000000d196767210 */ /* 0x000fe20007fde0ff */
[----:B------:R2:W-:Y:S01]  /*4df0*/  LDGSTS.E [R20+0x10000], desc[UR20][R108.64], P3 ;  /* 0x100000006c147fae */ /* 0x0005e200099a1014 */
[----:B------:R-:W-:Y:S02]  /*4e00*/  ISETP.GE.AND P3, PT, R26, R163, PT ;  /* 0x000000a31a00720c */ /* 0x000fe40003f66270 */
[----:B------:R-:W-:Y:S01]  /*4e10*/  SEL R31, R31, RZ, P2 ;  /* 0x000000ff1f1f7207 */ /* 0x000fe20001000000 */
[----:B------:R3:W-:Y:S01]  /*4e20*/  LDGSTS.E [R20+0x10008], desc[UR20][R106.64], P4 ;  /* 0x100080006a147fae */ /* 0x0007e2000a1a1014 */
[----:B------:R-:W-:Y:S01]  /*4e30*/  SEL R29, RZ, 0x4, P3 ;  /* 0x00000004ff1d7807 */ /* 0x000fe20001800000 */
[----:B------:R-:W-:Y:S01]  /*4e40*/  IMAD.X R119, R151, 0x1, R165, P6 ;  /* 0x0000000197777824 */ /* 0x000fe200030e06a5 */
[----:B-1----:R-:W-:-:S02]  /*4e50*/  IADD3 R110, P4, PT, R142, R209, RZ ;  /* 0x000000d18e6e7210 */ /* 0x002fc40007f9e0ff */
[----:B------:R-:W-:Y:S01]  /*4e60*/  ISETP.NE.U32.AND P3, PT, R31, RZ, PT ;  /* 0x000000ff1f00720c */ /* 0x000fe20003f65070 */
[----:B------:R-:W-:Y:S01]  /*4e70*/  LDGSTS.E [R17+0x10000], desc[UR20][R104.64], P5 ;  /* 0x1000000068117fae */ /* 0x000fe2000a9a1014 */
[-C--:B------:R-:W-:Y:S01]  /*4e80*/  IADD3 R116, P6, PT, R146, R209.reuse, RZ ;  /* 0x000000d192747210 */ /* 0x080fe20007fde0ff */
[--C-:B------:R-:W-:Y:S01]  /*4e90*/  IMAD.X R111, R143, 0x1, R165.reuse, P4 ;  /* 0x000000018f6f7824 */ /* 0x100fe200020e06a5 */
[----:B------:R-:W-:Y:S02]  /*4ea0*/  SEL R29, R29, RZ, P2 ;  /* 0x000000ff1d1d7207 */ /* 0x000fe40001000000 */
[-C--:B------:R-:W-:Y:S01]  /*4eb0*/  IADD3 R112, P4, PT, R134, R209.reuse, RZ ;  /* 0x000000d186707210 */ /* 0x080fe20007f9e0ff */
[--C-:B------:R-:W-:Y:S01]  /*4ec0*/  IMAD.X R117, R147, 0x1, R165.reuse, P6 ;  /* 0x0000000193757824 */ /* 0x100fe200030e06a5 */
[----:B------:R-:W-:Y:S02]  /*4ed0*/  IADD3 R120, P6, PT, R144, R209, RZ ;  /* 0x000000d190787210 */ /* 0x000fe40007fde0ff */
[----:B------:R-:W-:Y:S01]  /*4ee0*/  ISETP.NE.U32.AND P5, PT, R29, RZ, PT ;  /* 0x000000ff1d00720c */ /* 0x000fe20003fa5070 */
[--C-:B------:R-:W-:Y:S01]  /*4ef0*/  IMAD.X R113, R135, 0x1, R165.reuse, P4 ;  /* 0x0000000187717824 */ /* 0x100fe200020e06a5 */
[----:B------:R-:W-:Y:S01]  /*4f00*/  ISETP.GE.AND P4, PT, R24, R163, PT ;  /* 0x000000a31800720c */ /* 0x000fe20003f86270 */
[----:B------:R-:W-:Y:S01]  /*4f10*/  IMAD.X R121, R145, 0x1, R165, P6 ;  /* 0x0000000191797824 */ /* 0x000fe200030e06a5 */
[----:B------:R1:W-:Y:S01]  /*4f20*/  LDGSTS.E [R17+0x10008], desc[UR20][R102.64], P3 ;  /* 0x1000800066117fae */ /* 0x0003e200099a1014 */
[----:B--2---:R-:W-:-:S02]  /*4f30*/  IADD3 R108, P6, PT, R138, R209, RZ ;  /* 0x000000d18a6c7210 */ /* 0x004fc40007fde0ff */
[----:B------:R-:W-:Y:S02]  /*4f40*/  ISETP.GE.AND P3, PT, R25, R163, PT ;  /* 0x000000a31900720c */ /* 0x000fe40003f66270 */
[----:B---3--:R-:W-:Y:S01]  /*4f50*/  SEL R20, RZ, 0x4, P4 ;  /* 0x00000004ff147807 */ /* 0x008fe20002000000 */
[----:B------:R-:W-:Y:S01]  /*4f60*/  IMAD.X R109, R139, 0x1, R165, P6 ;  /* 0x000000018b6d7824 */ /* 0x000fe200030e06a5 */
[----:B------:R-:W-:Y:S02]  /*4f70*/  SEL R27, RZ, 0x4, P3 ;  /* 0x00000004ff1b7807 */ /* 0x000fe40001800000 */
[----:B------:R-:W-:Y:S01]  /*4f80*/  SEL R20, R20, RZ, P2 ;  /* 0x000000ff14147207 */ /* 0x000fe20001000000 */
[----:B------:R2:W-:Y:S01]  /*4f90*/  LDGSTS.E [R15+0x10000], desc[UR20][R100.64], P5 ;  /* 0x10000000640f7fae */ /* 0x0005e2000a9a1014 */
[----:B------:R-:W-:Y:S02]  /*4fa0*/  IADD3 R130, P6, PT, R130, R209, RZ ;  /* 0x000000d182827210 */ /* 0x000fe40007fde0ff */
[----:B------:R-:W-:-:S02]  /*4fb0*/  ISETP.GE.AND P4, PT, R21, R163, PT ;  /* 0x000000a31500720c */ /* 0x000fc40003f86270 */
[----:B------:R-:W-:Y:S01]  /*4fc0*/  SEL R27, R27, RZ, P2 ;  /* 0x000000ff1b1b7207 */ /* 0x000fe20001000000 */
[----:B------:R-:W-:Y:S01]  /*4fd0*/  IMAD.X R131, R131, 0x1, R165, P6 ;  /* 0x0000000183837824 */ /* 0x000fe200030e06a5 */
[-C--:B------:R-:W-:Y:S02]  /*4fe0*/  ISETP.GE.AND P5, PT, R23, R163.reuse, PT ;  /* 0x000000a31700720c */ /* 0x080fe40003fa6270 */
[----:B------:R-:W-:Y:S02]  /*4ff0*/  ISETP.NE.U32.AND P3, PT, R20, RZ, PT ;  /* 0x000000ff1400720c */ /* 0x000fe40003f65070 */
[----:B-1----:R-:W-:Y:S02]  /*5000*/  SEL R17, RZ, 0x4, P4 ;  /* 0x00000004ff117807 */ /* 0x002fe40002000000 */
[----:B------:R-:W-:Y:S02]  /*5010*/  ISETP.GE.AND P6, PT, R19, R163, PT ;  /* 0x000000a31300720c */ /* 0x000fe40003fc6270 */
[----:B------:R-:W-:-:S02]  /*5020*/  ISETP.NE.U32.AND P4, PT, R27, RZ, PT ;  /* 0x000000ff1b00720c */ /* 0x000fc40003f85070 */
[----:B------:R-:W-:Y:S02]  /*5030*/  SEL R20, RZ, 0x4, P5 ;  /* 0x00000004ff147807 */ /* 0x000fe40002800000 */
[----:B------:R-:W-:Y:S02]  /*5040*/  ISETP.GE.AND P5, PT, R194, R163, PT ;  /* 0x000000a3c200720c */ /* 0x000fe40003fa6270 */
[----:B------:R-:W-:Y:S01]  /*5050*/  SEL R29, RZ, 0x4, P6 ;  /* 0x00000004ff1d7807 */ /* 0x000fe20003000000 */
[----:B------:R1:W-:Y:S01]  /*5060*/  LDGSTS.E [R15+0x10008], desc[UR20][R98.64], P3 ;  /* 0x10008000620f7fae */ /* 0x0003e200099a1014 */
[----:B------:R-:W-:Y:S02]  /*5070*/  SEL R20, R20, RZ, P2 ;  /* 0x000000ff14147207 */ /* 0x000fe40001000000 */
[----:B------:R-:W-:Y:S02]  /*5080*/  SEL R27, RZ, 0x4, P5 ;  /* 0x00000004ff1b7807 */ /* 0x000fe40002800000 */
[----:B------:R-:W-:Y:S01]  /*5090*/  SEL R17, R17, RZ, P2 ;  /* 0x000000ff11117207 */ /* 0x000fe20001000000 */
[----:B------:R1:W-:Y:S01]  /*50a0*/  LDGSTS.E [R13+0x10000], desc[UR20][R96.64], P4 ;  /* 0x10000000600d7fae */ /* 0x0003e2000a1a1014 */
[----:B------:R-:W-:-:S02]  /*50b0*/  SEL R29, R29, RZ, P2 ;  /* 0x000000ff1d1d7207 */ /* 0x000fc40001000000 */
[----:B------:R-:W-:Y:S02]  /*50c0*/  ISETP.NE.U32.AND P5, PT, R20, RZ, PT ;  /* 0x000000ff1400720c */ /* 0x000fe40003fa5070 */
[----:B------:R-:W-:Y:S02]  /*50d0*/  SEL R27, R27, RZ, P2 ;  /* 0x000000ff1b1b7207 */ /* 0x000fe40001000000 */
[----:B------:R-:W-:Y:S02]  /*50e0*/  ISETP.NE.U32.AND P3, PT, R17, RZ, PT ;  /* 0x000000ff1100720c */ /* 0x000fe40003f65070 */
[----:B------:R-:W-:Y:S02]  /*50f0*/  ISETP.NE.U32.AND P2, PT, R29, RZ, PT ;  /* 0x000000ff1d00720c */ /* 0x000fe40003f45070 */
[----:B------:R-:W-:Y:S02]  /*5100*/  ISETP.NE.U32.AND P4, PT, R27, RZ, PT ;  /* 0x000000ff1b00720c */ /* 0x000fe40003f85070 */
[----:B--2---:R-:W-:-:S03]  /*5110*/  IADD3 R100, P6, PT, R126, R209, RZ ;  /* 0x000000d17e647210 */ /* 0x004fc60007fde0ff */
[----:B------:R1:W-:Y:S02]  /*5120*/  LDGSTS.E [R13+0x10008], desc[UR20][R94.64], P5 ;  /* 0x100080005e0d7fae */ /* 0x0003e4000a9a1014 */
[----:B------:R-:W-:Y:S01]  /*5130*/  IMAD.X R101, R127, 0x1, R165, P6 ;  /* 0x000000017f657824 */ /* 0x000fe200030e06a5 */
[----:B------:R-:W-:Y:S01]  /*5140*/  IADD3 R102, P6, PT, R122, R209, RZ ;  /* 0x000000d17a667210 */ /* 0x000fe20007fde0ff */
[----:B------:R1:W-:Y:S01]  /*5150*/  LDGSTS.E [R11+0x10000], desc[UR20][R154.64], P3 ;  /* 0x100000009a0b7fae */ /* 0x0003e200099a1014 */
[----:B------:R-:W-:-:S03]  /*5160*/  ISETP.GE.AND P3, PT, R188, 0x40, PT ;  /* 0x00000040bc00780c */ /* 0x000fc60003f66270 */
[----:B------:R1:W-:Y:S01]  /*5170*/  LDGSTS.E [R11+0x10008], desc[UR20][R156.64], P2 ;  /* 0x100080009c0b7fae */ /* 0x0003e200091a1014 */
[----:B------:R-:W-:Y:S01]  /*5180*/  IMAD.X R103, R123, 0x1, R165, P6 ;  /* 0x000000017b677824 */ /* 0x000fe200030e06a5 */
[----:B------:R-:W-:Y:S02]  /*5190*/  ISETP.GE.AND P2, PT, R188, 0x20, PT ;  /* 0x00000020bc00780c */ /* 0x000fe40003f46270 */
[----:B------:R-:W0:Y:S04]  /*51a0*/  LDGDEPBAR ;  /* 0x00000000000079af */ /* 0x000e280000000000 */
[----:B------:R1:W-:Y:S04]  /*51b0*/  LDGSTS.E [R6+0x8000], desc[UR20][R92.64], P4 ;  /* 0x080000005c067fae */ /* 0x0003e8000a1a1014 */
        /* <DEDUP_REMOVED lines=31> */
[----:B------:R-:W0:Y:S01]  /*53b0*/  LDGDEPBAR ;  /* 0x00000000000079af */ /* 0x000e220000000000 */
[----:B------:R-:W-:Y:S05]  /*53c0*/  @!P3 BRA `(.L_x_7) ;  /* 0x00000020002cb947 */ /* 0x000fea0003800000 */
[----:B-1----:R-:W-:Y:S01]  /*53d0*/  SHF.R.S32.HI R4, RZ, 0x1f, R192 ;  /* 0x0000001fff047819 */ /* 0x002fe200000114c0 */
[-C--:B------:R-:W-:Y:S01]  /*53e0*/  IMAD R13, R19, R164.reuse, RZ ;  /* 0x000000a4130d7224 */ /* 0x080fe200078e02ff */
[C---:B------:R-:W-:Y:S01]  /*53f0*/  IADD3 R97, P5, PT, R192.reuse, R39, RZ ;  /* 0x00000027c0617210 */ /* 0x040fe20007fbe0ff */
[----:B------:R-:W-:Y:S01]  /*5400*/  IMAD R15, R21, R164, RZ ;  /* 0x000000a4150f7224 */ /* 0x000fe200078e02ff */
[C---:B------:R-:W-:Y:S01]  /*5410*/  IADD3 R29, P6, PT, R192.reuse, R40, RZ ;  /* 0x00000028c01d7210 */ /* 0x040fe20007fde0ff */
[-C--:B------:R-:W-:Y:S01]  /*5420*/  IMAD R17, R23, R164.reuse, RZ ;  /* 0x000000a417117224 */ /* 0x080fe200078e02ff */
[C---:B------:R-:W-:Y:S01]  /*5430*/  IADD3 R31, P3, PT, R192.reuse, R41, RZ ;  /* 0x00000029c01f7210 */ /* 0x040fe20007f7e0ff */
[----:B------:R-:W-:Y:S01]  /*5440*/  IMAD R27, R25, R164, RZ ;  /* 0x000000a4191b7224 */ /* 0x000fe200078e02ff */
[----:B------:R-:W-:Y:S01]  /*5450*/  IADD3 R93, P4, PT, R192, R42, RZ ;  /* 0x0000002ac05d7210 */ /* 0x000fe20007f9e0ff */
[----:B------:R-:W-:Y:S01]  /*5460*/  IMAD R9, R9, 0xc, RZ ;  /* 0x0000000c09097824 */ /* 0x000fe200078e02ff */
[-C--:B------:R-:W-:Y:S01]  /*5470*/  LEA.HI.X.SX32 R142, R39, R4.reuse, 0x1, P5 ;  /* 0x00000004278e7211 */ /* 0x080fe200028f0eff */
[----:B------:R-:W-:Y:S01]  /*5480*/  IMAD R39, R196, 0xc, RZ ;  /* 0x0000000cc4277824 */ /* 0x000fe200078e02ff */
[-C--:B------:R-:W-:Y:S01]  /*5490*/  LEA.HI.X.SX32 R140, R40, R4.reuse, 0x1, P6 ;  /* 0x00000004288c7211 */ /* 0x080fe200030f0eff */
[----:B------:R-:W-:Y:S01]  /*54a0*/  VIADD R193, R193, 0xffffffa0 ;  /* 0xffffffa0c1c17836 */ /* 0x000fe20000000000 */
[-C--:B------:R-:W-:Y:S01]  /*54b0*/  LEA.HI.X.SX32 R138, R41, R4.reuse, 0x1, P3 ;  /* 0x00000004298a7211 */ /* 0x080fe200018f0eff */
[----:B------:R-:W-:Y:S01]  /*54c0*/  UMOV UR13, UR12 ;  /* 0x0000000c000d7c82 */ /* 0x000fe20008000000 */
[----:B------:R-:W-:Y:S01]  /*54d0*/  LEA.HI.X.SX32 R136, R42, R4, 0x1, P4 ;  /* 0x000000042a887211 */ /* 0x000fe200020f0eff */
[----:B------:R-:W1:Y:S01]  /*54e0*/  LDC.64 R40, c[0x0][0x388] ;  /* 0x0000e200ff287b82 */ /* 0x000e620000000a00 */
[C---:B------:R-:W-:Y:S01]  /*54f0*/  IADD3 R89, P5, PT, R192.reuse, R43, RZ ;  /* 0x0000002bc0597210 */ /* 0x040fe20007fbe0ff */
[----:B------:R-:W-:Y:S01]  /*5500*/  UMOV UR18, 0x1 ;  /* 0x0000000100127882 */ /* 0x000fe20000000000 */
[C---:B------:R-:W-:Y:S01]  /*5510*/  IADD3 R85, P6, PT, R192.reuse, R44, RZ ;  /* 0x0000002cc0557210 */ /* 0x040fe20007fde0ff */
[----:B------:R-:W-:Y:S01]  /*5520*/  UMOV UR19, 0x2 ;  /* 0x0000000200137882 */ /* 0x000fe20000000000 */
[C---:B------:R-:W-:Y:S01]  /*5530*/  IADD3 R81, P3, PT, R192.reuse, R45, RZ ;  /* 0x0000002dc0517210 */ /* 0x040fe20007f7e0ff */
[----:B------:R-:W-:Y:S01]  /*5540*/  UMOV UR5, URZ ;  /* 0x000000ff00057c82 */ /* 0x000fe20008000000 */
[----:B------:R-:W-:Y:S01]  /*5550*/  IADD3 R77, P4, PT, R192, R46, RZ ;  /* 0x0000002ec04d7210 */ /* 0x000fe20007f9e0ff */
[----:B------:R-:W-:Y:S01]  /*5560*/  UMOV UR6, URZ ;  /* 0x000000ff00067c82 */ /* 0x000fe20008000000 */
[-C--:B------:R-:W-:Y:S01]  /*5570*/  LEA.HI.X.SX32 R134, R43, R4.reuse, 0x1, P5 ;  /* 0x000000042b867211 */ /* 0x080fe200028f0eff */
[----:B------:R-:W-:Y:S01]  /*5580*/  UMOV UR7, URZ ;  /* 0x000000ff00077c82 */ /* 0x000fe20008000000 */
[-C--:B------:R-:W-:Y:S01]  /*5590*/  LEA.HI.X.SX32 R132, R44, R4.reuse, 0x1, P6 ;  /* 0x000000042c847211 */ /* 0x080fe200030f0eff */
[----:B------:R-:W2:Y:S01]  /*55a0*/  LDC.64 R42, c[0x0][0x380] ;  /* 0x0000e000ff2a7b82 */ /* 0x000ea20000000a00 */
[----:B------:R-:W-:-:S02]  /*55b0*/  LEA.HI.X.SX32 R130, R45, R4, 0x1, P3 ;  /* 0x000000042d827211 */ /* 0x000fc400018f0eff */
[----:B------:R-:W-:Y:S02]  /*55c0*/  LEA.HI.X.SX32 R128, R46, R4, 0x1, P4 ;  /* 0x000000042e807211 */ /* 0x000fe400020f0eff */
[C---:B------:R-:W-:Y:S02]  /*55d0*/  IADD3 R79, P5, PT, R192.reuse, R47, RZ ;  /* 0x0000002fc04f7210 */ /* 0x040fe40007fbe0ff */
[C---:B------:R-:W-:Y:S02]  /*55e0*/  IADD3 R83, P6, PT, R192.reuse, R48, RZ ;  /* 0x00000030c0537210 */ /* 0x040fe40007fde0ff */
[C---:B------:R-:W-:Y:S02]  /*55f0*/  IADD3 R87, P3, PT, R192.reuse, R49, RZ ;  /* 0x00000031c0577210 */ /* 0x040fe40007f7e0ff */
[----:B------:R-:W-:Y:S01]  /*5600*/  IADD3 R91, P4, PT, R192, R50, RZ ;  /* 0x00000032c05b7210 */ /* 0x000fe20007f9e0ff */
[----:B-1----:R-:W-:Y:S01]  /*5610*/  IMAD.WIDE.U32 R40, R211, 0xc, R40 ;  /* 0x0000000cd3287825 */ /* 0x002fe200078e0028 */
[----:B------:R-:W-:-:S02]  /*5620*/  LEA.HI.X.SX32 R126, R47, R4, 0x1, P5 ;  /* 0x000000042f7e7211 */ /* 0x000fc400028f0eff */
[-C--:B------:R-:W-:Y:S01]  /*5630*/  LEA.HI.X.SX32 R124, R48, R4.reuse, 0x1, P6 ;  /* 0x00000004307c7211 */ /* 0x080fe200030f0eff */
[----:B------:R-:W-:Y:S01]  /*5640*/  IMAD.MOV.U32 R20, RZ, RZ, R40 ;  /* 0x000000ffff147224 */ /* 0x000fe200078e0028 */
[-C--:B------:R-:W-:Y:S02]  /*5650*/  LEA.HI.X.SX32 R122, R49, R4.reuse, 0x1, P3 ;  /* 0x00000004317a7211 */ /* 0x080fe400018f0eff */
[----:B------:R-:W-:Y:S02]  /*5660*/  LEA.HI.X.SX32 R120, R50, R4, 0x1, P4 ;  /* 0x0000000432787211 */ /* 0x000fe400020f0eff */
[C---:B------:R-:W-:Y:S02]  /*5670*/  IADD3 R95, P5, PT, R192.reuse, R51, RZ ;  /* 0x00000033c05f7210 */ /* 0x040fe40007fbe0ff */
[C---:B------:R-:W-:Y:S02]  /*5680*/  IADD3 R99, P6, PT, R192.reuse, R52, RZ ;  /* 0x00000034c0637210 */ /* 0x040fe40007fde0ff */
[----:B------:R-:W-:-:S02]  /*5690*/  IADD3 R103, P3, PT, R192, R53, RZ ;  /* 0x00000035c0677210 */ /* 0x000fc40007f7e0ff */
[----:B------:R-:W-:Y:S02]  /*56a0*/  IADD3 R107, P4, PT, R192, R54, RZ ;  /* 0x00000036c06b7210 */ /* 0x000fe40007f9e0ff */
[-C--:B------:R-:W-:Y:S02]  /*56b0*/  LEA.HI.X.SX32 R118, R51, R4.reuse, 0x1, P5 ;  /* 0x0000000433767211 */ /* 0x080fe400028f0eff */
[-C--:B------:R-:W-:Y:S02]  /*56c0*/  LEA.HI.X.SX32 R116, R52, R4.reuse, 0x1, P6 ;  /* 0x0000000434747211 */ /* 0x080fe400030f0eff */
[-C--:B------:R-:W-:Y:S02]  /*56d0*/  LEA.HI.X.SX32 R114, R53, R4.reuse, 0x1, P3 ;  /* 0x0000000435727211 */ /* 0x080fe400018f0eff */
[----:B------:R-:W-:Y:S02]  /*56e0*/  LEA.HI.X.SX32 R112, R54, R4, 0x1, P4 ;  /* 0x0000000436707211 */ /* 0x000fe400020f0eff */
[----:B------:R-:W-:-:S02]  /*56f0*/  IADD3 R111, P5, PT, R192, R55, RZ ;  /* 0x00000037c06f7210 */ /* 0x000fc40007fbe0ff */
[C---:B------:R-:W-:Y:S02]  /*5700*/  IADD3 R115, P6, PT, R192.reuse, R56, RZ ;  /* 0x00000038c0737210 */ /* 0x040fe40007fde0ff */
[C---:B------:R-:W-:Y:S02]  /*5710*/  IADD3 R119, P3, PT, R192.reuse, R57, RZ ;  /* 0x00000039c0777210 */ /* 0x040fe40007f7e0ff */
[----:B------:R-:W-:Y:S02]  /*5720*/  IADD3 R123, P4, PT, R192, R58, RZ ;  /* 0x0000003ac07b7210 */ /* 0x000fe40007f9e0ff */
[-C--:B------:R-:W-:Y:S01]  /*5730*/  LEA.HI.X.SX32 R110, R55, R4.reuse, 0x1, P5 ;  /* 0x00000004376e7211 */ /* 0x080fe200028f0eff */
[----:B------:R-:W-:Y:S01]  /*5740*/  IMAD.SHL.U32 R55, R93, 0x4, RZ ;  /* 0x000000045d377824 */ /* 0x000fe200078e00ff */
[-C--:B------:R-:W-:Y:S02]  /*5750*/  LEA.HI.X.SX32 R108, R56, R4.reuse, 0x1, P6 ;  /* 0x00000004386c7211 */ /* 0x080fe400030f0eff */
[----:B------:R-:W-:-:S02]  /*5760*/  LEA.HI.X.SX32 R106, R57, R4, 0x1, P3 ;  /* 0x00000004396a7211 */ /* 0x000fc400018f0eff */
[----:B------:R-:W-:Y:S02]  /*5770*/  LEA.HI.X.SX32 R104, R58, R4, 0x1, P4 ;  /* 0x000000043a687211 */ /* 0x000fe400020f0eff */
[C---:B------:R-:W-:Y:S02]  /*5780*/  IADD3 R127, P5, PT, R192.reuse, R59, RZ ;  /* 0x0000003bc07f7210 */ /* 0x040fe40007fbe0ff */
[C---:B------:R-:W-:Y:S02]  /*5790*/  IADD3 R131, P6, PT, R192.reuse, R60, RZ ;  /* 0x0000003cc0837210 */ /* 0x040fe40007fde0ff */
[C---:B------:R-:W-:Y:S02]  /*57a0*/  IADD3 R135, P3, PT, R192.reuse, R61, RZ ;  /* 0x0000003dc0877210 */ /* 0x040fe40007f7e0ff */
[----:B------:R-:W-:Y:S02]  /*57b0*/  IADD3 R139, P4, PT, R192, R62, RZ ;  /* 0x0000003ec08b7210 */ /* 0x000fe40007f9e0ff */
[-C--:B------:R-:W-:Y:S01]  /*57c0*/  LEA.HI.X.SX32 R102, R59, R4.reuse, 0x1, P5 ;  /* 0x000000043b667211 */ /* 0x080fe200028f0eff */
[----:B------:R-:W-:Y:S01]  /*57d0*/  IMAD.SHL.U32 R59, R89, 0x4, RZ ;  /* 0x00000004593b7824 */ /* 0x000fe200078e00ff */
[----:B------:R-:W-:-:S02]  /*57e0*/  LEA.HI.X.SX32 R100, R60, R4, 0x1, P6 ;  /* 0x000000043c647211 */ /* 0x000fc400030f0eff */
[-C--:B------:R-:W-:Y:S02]  /*57f0*/  LEA.HI.X.SX32 R98, R61, R4.reuse, 0x1, P3 ;  /* 0x000000043d627211 */ /* 0x080fe400018f0eff */
[----:B------:R-:W-:Y:S02]  /*5800*/  LEA.HI.X.SX32 R96, R62, R4, 0x1, P4 ;  /* 0x000000043e607211 */ /* 0x000fe400020f0eff */
[C---:B------:R-:W-:Y:S02]  /*5810*/  IADD3 R143, P5, PT, R192.reuse, R63, RZ ;  /* 0x0000003fc08f7210 */ /* 0x040fe40007fbe0ff */
[C---:B------:R-:W-:Y:S02]  /*5820*/  IADD3 R147, P6, PT, R192.reuse, R64, RZ ;  /* 0x00000040c0937210 */ /* 0x040fe40007fde0ff */
[C---:B------:R-:W-:Y:S02]  /*5830*/  IADD3 R151, P3, PT, R192.reuse, R65, RZ ;  /* 0x00000041c0977210 */ /* 0x040fe40007f7e0ff */
[----:B------:R-:W-:-:S02]  /*5840*/  IADD3 R155, P4, PT, R192, R66, RZ ;  /* 0x00000042c09b7210 */ /* 0x000fc40007f9e0ff */
[-C--:B------:R-:W-:Y:S01]  /*5850*/  LEA.HI.X.SX32 R94, R63, R4.reuse, 0x1, P5 ;  /* 0x000000043f5e7211 */ /* 0x080fe200028f0eff */
[----:B------:R-:W-:Y:S01]  /*5860*/  IMAD.SHL.U32 R63, R85, 0x4, RZ ;  /* 0x00000004553f7824 */ /* 0x000fe200078e00ff */
[-C--:B------:R-:W-:Y:S02]  /*5870*/  LEA.HI.X.SX32 R92, R64, R4.reuse, 0x1, P6 ;  /* 0x00000004405c7211 */ /* 0x080fe400030f0eff */
[-C--:B------:R-:W-:Y:S02]  /*5880*/  LEA.HI.X.SX32 R90, R65, R4.reuse, 0x1, P3 ;  /* 0x00000004415a7211 */ /* 0x080fe400018f0eff */
[----:B------:R-:W-:Y:S02]  /*5890*/  LEA.HI.X.SX32 R52, R66, R4, 0x1, P4 ;  /* 0x0000000442347211 */ /* 0x000fe400020f0eff */
[C---:B------:R-:W-:Y:S02]  /*58a0*/  IADD3 R159, P5, PT, R192.reuse, R67, RZ ;  /* 0x00000043c09f7210 */ /* 0x040fe40007fbe0ff */
[----:B------:R-:W-:-:S02]  /*58b0*/  IADD3 R163, P6, PT, R192, R70, RZ ;  /* 0x00000046c0a37210 */ /* 0x000fc40007fde0ff */
[C---:B------:R-:W-:Y:S02]  /*58c0*/  IADD3 R169, P3, PT, R192.reuse, R71, RZ ;  /* 0x00000047c0a97210 */ /* 0x040fe40007f7e0ff */
[----:B------:R-:W-:Y:S02]  /*58d0*/  IADD3 R173, P4, PT, R192, R72, RZ ;  /* 0x00000048c0ad7210 */ /* 0x000fe40007f9e0ff */
[-C--:B------:R-:W-:Y:S01]  /*58e0*/  LEA.HI.X.SX32 R50, R67, R4.reuse, 0x1, P5 ;  /* 0x0000000443327211 */ /* 0x080fe200028f0eff */
[----:B------:R-:W-:Y:S01]  /*58f0*/  IMAD.SHL.U32 R67, R81, 0x4, RZ ;  /* 0x0000000451437824 */ /* 0x000fe200078e00ff */
[-C--:B------:R-:W-:Y:S02]  /*5900*/  LEA.HI.X.SX32 R48, R70, R4.reuse, 0x1, P6 ;  /* 0x0000000446307211 */ /* 0x080fe400030f0eff */
[-C--:B------:R-:W-:Y:S02]  /*5910*/  LEA.HI.X.SX32 R46, R71, R4.reuse, 0x1, P3 ;  /* 0x00000004472e7211 */ /* 0x080fe400018f0eff */
[----:B------:R-:W-:-:S02]  /*5920*/  LEA.HI.X.SX32 R44, R72, R4, 0x1, P4 ;  /* 0x00000004482c7211 */ /* 0x000fc400020f0eff */
[----:B------:R-:W-:Y:S02]  /*5930*/  SHF.R.S32.HI R4, RZ, 0x1f, R190 ;  /* 0x0000001fff047819 */ /* 0x000fe400000114be */
[C---:B------:R-:W-:Y:S02]  /*5940*/  IADD3 R54, P5, PT, R190.reuse, R75, RZ ;  /* 0x0000004bbe367210 */ /* 0x040fe40007fbe0ff */
[C---:B------:R-:W-:Y:S02]  /*5950*/  IADD3 R56, P6, PT, R190.reuse, R185, RZ ;  /* 0x000000b9be387210 */ /* 0x040fe40007fde0ff */
[----:B------:R-:W-:Y:S01]  /*5960*/  LEA.HI.X.SX32 R175, R75, R4, 0x1, P5 ;  /* 0x000000044baf7211 */ /* 0x000fe200028f0eff */
[----:B------:R-:W-:Y:S01]  /*5970*/  IMAD.SHL.U32 R75, R77, 0x4, RZ ;  /* 0x000000044d4b7824 */ /* 0x000fe200078e00ff */
[C---:B------:R-:W-:Y:S02]  /*5980*/  IADD3 R58, P3, PT, R190.reuse, R187, RZ ;  /* 0x000000bbbe3a7210 */ /* 0x040fe40007f7e0ff */
[----:B------:R-:W-:-:S02]  /*5990*/  IADD3 R62, P5, PT, R190, R191, RZ ;  /* 0x000000bfbe3e7210 */ /* 0x000fc40007fbe0ff */
[C---:B------:R-:W-:Y:S02]  /*59a0*/  IADD3 R60, P4, PT, R190.reuse, R189, RZ ;  /* 0x000000bdbe3c7210 */ /* 0x040fe40007f9e0ff */
[-C--:B------:R-:W-:Y:S02]  /*59b0*/  LEA.HI.X.SX32 R177, R185, R4.reuse, 0x1, P6 ;  /* 0x00000004b9b17211 */ /* 0x080fe400030f0eff */
[-C--:B------:R-:W-:Y:S02]  /*59c0*/  LEA.HI.X.SX32 R179, R187, R4.reuse, 0x1, P3 ;  /* 0x00000004bbb37211 */ /* 0x080fe400018f0eff */
[----:B------:R-:W-:Y:S02]  /*59d0*/  LEA.HI.X.SX32 R183, R191, R4, 0x1, P5 ;  /* 0x00000004bfb77211 */ /* 0x000fe400028f0eff */
[C---:B------:R-:W-:Y:S02]  /*59e0*/  IADD3 R64, P6, PT, R190.reuse, R195, RZ ;  /* 0x000000c3be407210 */ /* 0x040fe40007fde0ff */
[----:B------:R-:W-:-:S02]  /*59f0*/  IADD3 R66, P3, PT, R190, R197, RZ ;  /* 0x000000c5be427210 */ /* 0x000fc40007f7e0ff */
[C---:B------:R-:W-:Y:S02]  /*5a00*/  IADD3 R72, P5, PT, R190.reuse, R201, RZ ;  /* 0x000000c9be487210 */ /* 0x040fe40007fbe0ff */
[----:B------:R-:W-:Y:S02]  /*5a10*/  SHF.R.S32.HI R11, RZ, 0x1f, R188 ;  /* 0x0000001fff0b7819 */ /* 0x000fe400000114bc */
[-C--:B------:R-:W-:Y:S02]  /*5a20*/  LEA.HI.X.SX32 R181, R189, R4.reuse, 0x1, P4 ;  /* 0x00000004bdb57211 */ /* 0x080fe400020f0eff */
[----:B------:R-:W-:Y:S02]  /*5a30*/  IADD3 R70, P4, PT, R190, R199, RZ ;  /* 0x000000c7be467210 */ /* 0x000fe40007f9e0ff */
[-C--:B------:R-:W-:Y:S02]  /*5a40*/  LEA.HI.X.SX32 R185, R195, R4.reuse, 0x1, P6 ;  /* 0x00000004c3b97211 */ /* 0x080fe400030f0eff */
[----:B------:R-:W-:-:S02]  /*5a50*/  LEA.HI.X.SX32 R187, R197, R4, 0x1, P3 ;  /* 0x00000004c5bb7211 */ /* 0x000fc400018f0eff */
[----:B------:R-:W-:Y:S02]  /*5a60*/  LEA.HI.X.SX32 R191, R201, R4, 0x1, P5 ;  /* 0x00000004c9bf7211 */ /* 0x000fe400028f0eff */
[C---:B------:R-:W-:Y:S02]  /*5a70*/  IADD3 R76, P6, PT, R190.reuse, R203, RZ ;  /* 0x000000cbbe4c7210 */ /* 0x040fe40007fde0ff */
[C---:B------:R-:W-:Y:S02]  /*5a80*/  IADD3 R78, P3, PT, R190.reuse, R205, RZ ;  /* 0x000000cdbe4e7210 */ /* 0x040fe40007f7e0ff */
[----:B------:R-:W-:Y:S02]  /*5a90*/  IADD3 R82, P5, PT, R190, R13, RZ ;  /* 0x0000000dbe527210 */ /* 0x000fe40007fbe0ff */
[----:B------:R-:W-:Y:S01]  /*5aa0*/  LEA.HI R188, R11, R188, RZ, 0x5 ;  /* 0x000000bc0bbc7211 */ /* 0x000fe200078f28ff */
[----:B--2---:R-:W-:Y:S01]  /*5ab0*/  IMAD.WIDE.U32 R10, R10, 0xc, R42 ;  /* 0x0000000c0a0a7825 */ /* 0x004fe200078e002a */
[----:B------:R-:W-:-:S02]  /*5ac0*/  LEA.HI.X.SX32 R189, R199, R4, 0x1, P4 ;  /* 0x00000004c7bd7211 */ /* 0x000fc400020f0eff */
[C---:B------:R-:W-:Y:S01]  /*5ad0*/  IADD3 R80, P4, PT, R190.reuse, R207, RZ ;  /* 0x000000cfbe507210 */ /* 0x040fe20007f9e0ff */
[----:B------:R-:W-:Y:S01]  /*5ae0*/  IMAD.IADD R6, R11, 0x1, R9 ;  /* 0x000000010b067824 */ /* 0x000fe200078e0209 */
[-C--:B------:R-:W-:Y:S01]  /*5af0*/  LEA.HI.X.SX32 R195, R203, R4.reuse, 0x1, P6 ;  /* 0x00000004cbc37211 */ /* 0x080fe200030f0eff */
[----:B------:R-:W-:Y:S01]  /*5b00*/  IMAD.MOV.U32 R9, RZ, RZ, R10 ;  /* 0x000000ffff097224 */ /* 0x000fe200078e000a */
[-C--:B------:R-:W-:Y:S01]  /*5b10*/  LEA.HI.X.SX32 R197, R205, R4.reuse, 0x1, P3 ;  /* 0x00000004cdc57211 */ /* 0x080fe200018f0eff */
[----:B------:R-:W-:Y:S01]  /*5b20*/  IMAD.MOV.U32 R10, RZ, RZ, RZ ;  /* 0x000000ffff0a7224 */ /* 0x000fe200078e00ff */
[----:B------:R-:W-:Y:S02]  /*5b30*/  LEA.HI.X.SX32 R201, R13, R4, 0x1, P5 ;  /* 0x000000040dc97211 */ /* 0x000fe400028f0eff */
[C---:B------:R-:W-:Y:S02]  /*5b40*/  IADD3 R84, P3, PT, R190.reuse, R15, RZ ;  /* 0x0000000fbe547210 */ /* 0x040fe40007f7e0ff */
[----:B------:R-:W-:-:S02]  /*5b50*/  IADD3 R86, P5, PT, R190, R17, RZ ;  /* 0x00000011be567210 */ /* 0x000fc40007fbe0ff */
[----:B------:R-:W-:Y:S02]  /*5b60*/  IADD3 R88, P6, PT, R190, R27, RZ ;  /* 0x0000001bbe587210 */ /* 0x000fe40007fde0ff */
[----:B------:R-:W-:Y:S02]  /*5b70*/  SHF.R.S32.HI R188, RZ, 0x5, R188 ;  /* 0x00000005ffbc7819 */ /* 0x000fe400000114bc */
[-C--:B------:R-:W-:Y:S02]  /*5b80*/  LEA.HI.X.SX32 R199, R207, R4.reuse, 0x1, P4 ;  /* 0x00000004cfc77211 */ /* 0x080fe400020f0eff */
[C---:B------:R-:W-:Y:S01]  /*5b90*/  SHF.L.U64.HI R145, R147.reuse, 0x2, R92 ;  /* 0x0000000293917819 */ /* 0x040fe2000001025c */
[----:B------:R-:W-:Y:S01]  /*5ba0*/  IMAD.SHL.U32 R147, R147, 0x4, RZ ;  /* 0x0000000493937824 */ /* 0x000fe200078e00ff */
[-C--:B------:R-:W-:Y:S01]  /*5bb0*/  LEA.HI.X.SX32 R203, R15, R4.reuse, 0x1, P3 ;  /* 0x000000040fcb7211 */ /* 0x080fe200018f0eff */
[----:B------:R-:W-:Y:S01]  /*5bc0*/  IMAD.SHL.U32 R15, R97, 0x4, RZ ;  /* 0x00000004610f7824 */ /* 0x000fe200078e00ff */
[----:B------:R-:W-:-:S02]  /*5bd0*/  LEA.HI.X.SX32 R205, R17, R4, 0x1, P5 ;  /* 0x0000000411cd7211 */ /* 0x000fc400028f0eff */
[----:B------:R-:W-:Y:S01]  /*5be0*/  LEA.HI.X.SX32 R207, R27, R4, 0x1, P6 ;  /* 0x000000041bcf7211 */ /* 0x000fe200030f0eff */
[----:B------:R-:W-:Y:S01]  /*5bf0*/  IMAD.IADD R4, R41, 0x1, R39 ;  /* 0x0000000129047824 */ /* 0x000fe200078e0227 */
[----:B------:R-:W-:Y:S01]  /*5c00*/  VIMNMX R92, PT, PT, R188, 0x2, !PT ;  /* 0x00000002bc5c7848 */ /* 0x000fe20007fe0100 */
[----:B------:R-:W-:Y:S01]  /*5c10*/  IMAD.SHL.U32 R27, R29, 0x4, RZ ;  /* 0x000000041d1b7824 */ /* 0x000fe200078e00ff */
[----:B------:R-:W-:Y:S02]  /*5c20*/  SHF.L.U64.HI R13, R97, 0x2, R142 ;  /* 0x00000002610d7819 */ /* 0x000fe4000001028e */
[----:B------:R-:W-:Y:S01]  /*5c30*/  SHF.L.U64.HI R17, R29, 0x2, R140 ;  /* 0x000000021d117819 */ /* 0x000fe2000001028c */
[----:B------:R-:W-:Y:S01]  /*5c40*/  VIADD R92, R92, 0xffffffff ;  /* 0xffffffff5c5c7836 */ /* 0x000fe20000000000 */
[----:B------:R-:W-:Y:S02]  /*5c50*/  SHF.L.U64.HI R39, R93, 0x2, R136 ;  /* 0x000000025d277819 */ /* 0x000fe40000010288 */
[----:B------:R-:W-:-:S02]  /*5c60*/  SHF.L.U64.HI R57, R89, 0x2, R134 ;  /* 0x0000000259397819 */ /* 0x000fc40000010286 */
[----:B------:R-:W-:Y:S02]  /*5c70*/  SHF.L.U64.HI R61, R85, 0x2, R132 ;  /* 0x00000002553d7819 */ /* 0x000fe40000010284 */
[----:B------:R-:W-:Y:S02]  /*5c80*/  SHF.L.U64.HI R65, R81, 0x2, R130 ;  /* 0x0000000251417819 */ /* 0x000fe40000010282 */
[----:B------:R-:W-:Y:S02]  /*5c90*/  SHF.L.U64.HI R71, R77, 0x2, R128 ;  /* 0x000000024d477819 */ /* 0x000fe40000010280 */
[C---:B------:R-:W-:Y:S01]  /*5ca0*/  SHF.L.U64.HI R29, R31.reuse, 0x2, R138 ;  /* 0x000000021f1d7819 */ /* 0x040fe2000001028a */
[----:B------:R-:W-:Y:S01]  /*5cb0*/  IMAD.SHL.U32 R31, R31, 0x4, RZ ;  /* 0x000000041f1f7824 */ /* 0x000fe200078e00ff */
        /* <DEDUP_REMOVED lines=77> */
[----:B------:R-:W-:-:S02]  /*6190*/  IMAD.SHL.U32 R88, R88, 0x4, RZ ;  /* 0x0000000458587824 */ /* 0x000fc400078e00ff */
[----:B------:R-:W-:-:S07]  /*61a0*/  VIADD R90, R188, 0xfffffffd ;  /* 0xfffffffdbc5a7836 */ /* 0x000fce0000000000 */
.L_x_10:
[----:B------:R-:W-:Y:S01]  /*61b0*/  UIADD3 UR5, UPT, UPT, UR5, 0x1, URZ ;  /* 0x0000000105057890 */ /* 0x000fe2000fffe0ff */
[----:B------:R-:W-:-:S04]  /*61c0*/  DEPBAR.LE SB0, 0x2 ;  /* 0x000080800000791a */ /* 0x000fc80000000000 */
[----:B------:R-:W-:Y:S01]  /*61d0*/  ULEA UR12, UR18, UR10, 0x3 ;  /* 0x0000000a120c7291 */ /* 0x000fe2000f8e18ff */
[----:B------:R-:W-:Y:S01]  /*61e0*/  IMAD.U32 R10, R10, -0x80000000, RZ ;  /* 0x800000000a0a7824 */ /* 0x000fe200078e00ff */
[----:B------:R-:W-:Y:S02]  /*61f0*/  UISETP.GT.AND UP1, UPT, UR5, 0x2, UPT ;  /* 0x000000020500788c */ /* 0x000fe4000bf24270 */
[----:B------:R-:W-:Y:S02]  /*6200*/  UIADD3 UR12, UPT, UPT, UR12, 0x12000, URZ ;  /* 0x000120000c0c7890 */ /* 0x000fe4000fffe0ff */
[----:B------:R-:W-:Y:S01]  /*6210*/  USEL UR5, UR5, URZ, !UP1 ;  /* 0x000000ff05057287 */ /* 0x000fe2000c800000 */
[----:B------:R-:W-:Y:S06]  /*6220*/  BAR.SYNC.DEFER_BLOCKING 0x0 ;  /* 0x0000000000007b1d */ /* 0x000fec0000010000 */
[----:B------:R-:W-:Y:S05]  /*6230*/  @P1 BRA `(.L_x_8) ;  /* 0x0000000000a01947 */ /* 0x000fea0003800000 */
[----:B------:R-:W-:Y:S02]  /*6240*/  ULEA UR8, UR5, UR10, 0xd ;  /* 0x0000000a05087291 */ /* 0x000fe4000f8e68ff */
[----:B------:R-:W-:Y:S02]  /*6250*/  ULEA UR4, UR5, UR10, 0xe ;  /* 0x0000000a05047291 */ /* 0x000fe4000f8e70ff */
[----:B------:R-:W-:Y:S02]  /*6260*/  UIADD3 UR8, UPT, UPT, UR8, 0xc000, URZ ;  /* 0x0000c00008087890 */ /* 0x000fe4000fffe0ff */
[----:B------:R-:W-:Y:S02]  /*6270*/  USHF.R.U32.HI UR4, URZ, 0x4, UR4 ;  /* 0x00000004ff047899 */ /* 0x000fe40008011604 */
[----:B------:R-:W-:Y:S02]  /*6280*/  USHF.R.U32.HI UR8, URZ, 0x4, UR8 ;  /* 0x00000004ff087899 */ /* 0x000fe40008011608 */
[----:B------:R-:W-:-:S02]  /*6290*/  USGXT.U32 UR16, UR4, 0xe ;  /* 0x0000000e0410789a */ /* 0x000fc40008000000 */
[----:B------:R-:W-:Y:S02]  /*62a0*/  USGXT.U32 UR14, UR8, 0xe ;  /* 0x0000000e080e789a */ /* 0x000fe40008000000 */
[----:B------:R-:W-:Y:S01]  /*62b0*/  UIADD3 UR26, UP2, UPT, UR16, 0x2, URZ ;  /* 0x00000002101a7890 */ /* 0x000fe2000ff5e0ff */
[----:B------:R-:W-:Y:S01]  /*62c0*/  UMOV UR8, URZ ;  /* 0x000000ff00087c82 */ /* 0x000fe20008000000 */
[----:B------:R-:W-:Y:S01]  /*62d0*/  UIADD3 UR24, UP1, UPT, UR14, 0x2, URZ ;  /* 0x000000020e187890 */ /* 0x000fe2000ff3e0ff */
[----:B------:R-:W-:Y:S01]  /*62e0*/  UMOV UR4, URZ ;  /* 0x000000ff00047c82 */ /* 0x000fe20008000000 */
[----:B------:R-:W-:Y:S02]  /*62f0*/  UIADD3.X UR27, UPT, UPT, UR8, 0x40004040, URZ, UP2, !UPT ;  /* 0x40004040081b7890 */ /* 0x000fe400097fe4ff */
[----:B------:R-:W-:Y:S01]  /*6300*/  UIADD3 UR28, UP3, UPT, UR26, 0x2, URZ ;  /* 0x000000021a1c7890 */ /* 0x000fe2000ff7e0ff */
[----:B------:R-:W-:Y:S01]  /*6310*/  UMOV UR8, UR12 ;  /* 0x0000000c00087c82 */ /* 0x000fe20008000000 */
[----:B------:R-:W-:Y:S01]  /*6320*/  UMOV UR9, URZ ;  /* 0x000000ff00097c82 */ /* 0x000fe20008000000 */
[----:B------:R-:W-:-:S02]  /*6330*/  UIADD3.X UR25, UPT, UPT, UR4, 0x40004040, URZ, UP1, !UPT ;  /* 0x4000404004197890 */ /* 0x000fc40008ffe4ff */
[----:B------:R-:W-:Y:S01]  /*6340*/  UIADD3.X UR29, UPT, UPT, UR27, URZ, URZ, UP3, !UPT ;  /* 0x000000ff1b1d7290 */ /* 0x000fe20009ffe4ff */
[----:B------:R-:W-:Y:S01]  /*6350*/  UMOV UR4, UR8 ;  /* 0x0000000800047c82 */ /* 0x000fe20008000000 */
[----:B------:R-:W-:Y:S02]  /*6360*/  UIADD3 UR8, UP1, UPT, UR24, 0x2, URZ ;  /* 0x0000000218087890 */ /* 0x000fe4000ff3e0ff */
[----:B------:R-:W-:Y:S02]  /*6370*/  UIADD3 UR32, UP2, UPT, UR26, 0x4, URZ ;  /* 0x000000041a207890 */ /* 0x000fe4000ff5e0ff */
[----:B------:R-:W-:Y:S02]  /*6380*/  UIADD3 UR30, UP3, UPT, UR24, 0x4, URZ ;  /* 0x00000004181e7890 */ /* 0x000fe4000ff7e0ff */
[----:B------:R-:W-:Y:S02]  /*6390*/  UIADD3.X UR9, UPT, UPT, UR25, URZ, URZ, UP1, !UPT ;  /* 0x000000ff19097290 */ /* 0x000fe40008ffe4ff */
[----:B------:R-:W-:-:S02]  /*63a0*/  UIADD3.X UR33, UPT, UPT, UR27, URZ, URZ, UP2, !UPT ;  /* 0x000000ff1b217290 */ /* 0x000fc400097fe4ff */
[----:B------:R-:W-:Y:S01]  /*63b0*/  UIADD3.X UR31, UPT, UPT, UR25, URZ, URZ, UP3, !UPT ;  /* 0x000000ff191f7290 */ /* 0x000fe20009ffe4ff */
[----:B------:R-:W-:Y:S01]  /*63c0*/  UMOV UR34, 0x0 ;  /* 0x0000000000227882 */ /* 0x000fe20000000000 */
[----:B------:R-:W-:Y:S01]  /*63d0*/  UMOV UR35, 0x4200910 ;  /* 0x0420091000237882 */ /* 0x000fe20000000000 */
[----:B------:R-:W-:Y:S01]  /*63e0*/  UMOV UR17, 0x40004040 ;  /* 0x4000404000117882 */ /* 0x000fe20000000000 */
[----:B------:R-:W-:Y:S01]  /*63f0*/  UMOV UR15, 0x40004040 ;  /* 0x40004040000f7882 */ /* 0x000fe20000000000 */
[----:B------:R-:W-:Y:S01]  /*6400*/  UMOV UR36, 0x0 ;  /* 0x0000000000247882 */ /* 0x000fe20000000000 */
[----:B------:R-:W-:Y:S01]  /*6410*/  UMOV UR37, 0x4200910 ;  /* 0x0420091000257882 */ /* 0x000fe20000000000 */
[----:B------:R-:W-:Y:S01]  /*6420*/  UMOV UR38, 0x0 ;  /* 0x0000000000267882 */ /* 0x000fe20000000000 */
[----:B------:R-:W-:Y:S01]  /*6430*/  UMOV UR39, 0x4200910 ;  /* 0x0420091000277882 */ /* 0x000fe20000000000 */
[----:B------:R1:W-:Y:S01]  /*6440*/  UTCHMMA gdesc[UR14], gdesc[UR16], tmem[UR22], tmem[UR34], idesc[UR35], UPT ;  /* 0x00ff22100e0075ea */ /* 0x0003e2000b800016 */
[----:B------:R-:W-:Y:S01]  /*6450*/  UMOV UR40, 0x0 ;  /* 0x0000000000287882 */ /* 0x000fe20000000000 */
[----:B------:R-:W-:Y:S01]  /*6460*/  UMOV UR41, 0x4200910 ;  /* 0x0420091000297882 */ /* 0x000fe20000000000 */
[----:B------:R1:W-:Y:S01]  /*6470*/  UTCHMMA gdesc[UR24], gdesc[UR26], tmem[UR22], tmem[UR36], idesc[UR37], UPT ;  /* 0x00ff241a180075ea */ /* 0x0003e2000b800016 */
[----:B------:R1:W-:Y:S01]  /*6480*/  UTCHMMA gdesc[UR8], gdesc[UR28], tmem[UR22], tmem[UR38], idesc[UR39], UPT ;  /* 0x00ff261c080075ea */ /* 0x0003e2000b800016 */
[----:B------:R1:W-:Y:S01]  /*6490*/  UTCHMMA gdesc[UR30], gdesc[UR32], tmem[UR22], tmem[UR40], idesc[UR41], UPT ;  /* 0x00ff28201e0075ea */ /* 0x0003e2000b800016 */
[----:B------:R1:W-:Y:S01]  /*64a0*/  UTCBAR [UR4], URZ ;  /* 0x000000ff040073e9 */ /* 0x0003e200080000ff */
[----:B------:R-:W-:Y:S01]  /*64b0*/  NOP ;  /* 0x0000000000007918 */ /* 0x000fe20000000000 */
.L_x_8:
[----:B------:R-:W2:Y:S01]  /*64c0*/  SYNCS.PHASECHK.TRANS64.TRYWAIT P4, [UR13], R10 ;  /* 0x0000000aff0075a7 */ /* 0x000ea2000808110d */
[----:B------:R-:W-:Y:S01]  /*64d0*/  ISETP.LE.AND P3, PT, R90, UR7, PT ;  /* 0x000000075a007c0c */ /* 0x000fe2000bf63270 */
[----:B-1----:R-:W-:Y:S01]  /*64e0*/  UMOV UR4, UR6 ;  /* 0x0000000600047c82 */ /* 0x002fe20008000000 */
[----:B--2---:R-:W-:Y:S11]  /*64f0*/  @!P4 BRA `(.L_x_9) ;  /* 0x0000003000bcc947 */ /* 0x004ff60003800000 */
.L_x_16:
[----:B------:R-:W-:Y:S01]  /*6500*/  BAR.SYNC.DEFER_BLOCKING 0x0 ;  /* 0x0000000000007b1d */ /* 0x000fe20000010000 */
[-C--:B------:R-:W-:Y:S01]  /*6510*/  ISETP.GE.AND P4, PT, R3, R193.reuse, PT ;  /* 0x000000c10300720c */ /* 0x080fe20003f86270 */
[----:B------:R-:W-:Y:S01]  /*6520*/  UIADD3 UR19, UPT, UPT, UR19, 0x1, URZ ;  /* 0x0000000113137890 */ /* 0x000fe2000fffe0ff */
[-C--:B------:R-:W-:Y:S01]  /*6530*/  ISETP.GE.AND P6, PT, R184, R193.reuse, PT ;  /* 0x000000c1b800720c */ /* 0x080fe20003fc6270 */
[----:B------:R-:W-:Y:S01]  /*6540*/  UIADD3 UR7, UPT, UPT, UR7, 0x1, URZ ;  /* 0x0000000107077890 */ /* 0x000fe2000fffe0ff */
[----:B------:R-:W-:Y:S01]  /*6550*/  SEL R10, RZ, 0x4, P4 ;  /* 0x00000004ff0a7807 */ /* 0x000fe20002000000 */
[----:B------:R-:W-:Y:S01]  /*6560*/  UISETP.GT.AND UP1, UPT, UR19, 0x2, UPT ;  /* 0x000000021300788c */ /* 0x000fe2000bf24270 */
[-C--:B------:R-:W-:Y:S01]  /*6570*/  ISETP.GE.AND P4, PT, R186, R193.reuse, PT ;  /* 0x000000c1ba00720c */ /* 0x080fe20003f86270 */
[----:B------:R-:W-:Y:S01]  /*6580*/  UIADD3 UR18, UPT, UPT, UR18, 0x1, URZ ;  /* 0x0000000112127890 */ /* 0x000fe2000fffe0ff */
[----:B------:R-:W-:Y:S01]  /*6590*/  SEL R10, R10, RZ, !P3 ;  /* 0x000000ff0a0a7207 */ /* 0x000fe20005800000 */
[----:B------:R-:W-:Y:S01]  /*65a0*/  USEL UR19, UR19, URZ, !UP1 ;  /* 0x000000ff13137287 */ /* 0x000fe2000c800000 */
[----:B------:R-:W-:Y:S01]  /*65b0*/  SEL R11, RZ, 0x4, P4 ;  /* 0x00000004ff0b7807 */ /* 0x000fe20002000000 */
[----:B------:R-:W-:Y:S01]  /*65c0*/  UISETP.GT.AND UP1, UPT, UR18, 0x1, UPT ;  /* 0x000000011200788c */ /* 0x000fe2000bf24270 */
[----:B------:R-:W-:Y:S01]  /*65d0*/  ISETP.NE.U32.AND P5, PT, R10, RZ, PT ;  /* 0x000000ff0a00720c */ /* 0x000fe20003fa5070 */
[----:B------:R-:W-:Y:S01]  /*65e0*/  ULEA UR6, UR19, UR10, 0xd ;  /* 0x0000000a13067291 */ /* 0x000fe2000f8e68ff */
[----:B------:R-:W-:Y:S01]  /*65f0*/  IADD3 R10, P4, PT, R9, R80, RZ ;  /* 0x00000050090a7210 */ /* 0x000fe20007f9e0ff */
[----:B------:R-:W-:Y:S01]  /*6600*/  USEL UR18, UR18, URZ, !UP1 ;  /* 0x000000ff12127287 */ /* 0x000fe2000c800000 */
[----:B------:R-:W-:Y:S01]  /*6610*/  SEL R40, R11, RZ, !P3 ;  /* 0x000000ff0b287207 */ /* 0x000fe20005800000 */
[----:B------:R-:W-:Y:S01]  /*6620*/  UMOV UR13, UR12 ;  /* 0x0000000c000d7c82 */ /* 0x000fe20008000000 */
[----:B------:R-:W-:Y:S01]  /*6630*/  SEL R41, RZ, 0x4, P6 ;  /* 0x00000004ff297807 */ /* 0x000fe20003000000 */
[----:B------:R-:W-:Y:S01]  /*6640*/  IMAD.X R11, R6, 0x1, R199, P4 ;  /* 0x00000001060b7824 */ /* 0x000fe200020e06c7 */
[----:B------:R-:W-:Y:S01]  /*6650*/  ISETP.NE.U32.AND P4, PT, R40, RZ, PT ;  /* 0x000000ff2800720c */ /* 0x000fe20003f85070 */
[----:B------:R-:W-:Y:S01]  /*6660*/  VIADD R45, R36, UR6 ;  /* 0x00000006242d7c36 */ /* 0x000fe20008000000 */
[----:B------:R-:W-:Y:S01]  /*6670*/  SEL R42, R41, RZ, !P3 ;  /* 0x000000ff292a7207 */ /* 0x000fe20005800000 */
[----:B------:R-:W-:Y:S01]  /*6680*/  VIADD R47, R30, UR6 ;  /* 0x000000061e2f7c36 */ /* 0x000fe20008000000 */
[-C--:B------:R-:W-:Y:S01]  /*6690*/  ISETP.GE.AND P6, PT, R74, R193.reuse, PT ;  /* 0x000000c14a00720c */ /* 0x080fe20003fc6270 */
[----:B------:R-:W-:Y:S01]  /*66a0*/  VIADD R49, R22, UR6 ;  /* 0x0000000616317c36 */ /* 0x000fe20008000000 */
[----:B------:R-:W-:Y:S01]  /*66b0*/  @!PT LDS RZ, [RZ] ;  /* 0x00000000fffff984 */ /* 0x000fe20000000800 */
[----:B------:R-:W-:Y:S01]  /*66c0*/  @!PT LDS RZ, [RZ] ;  /* 0x00000000fffff984 */ /* 0x000fe20000000800 */
[----:B------:R-:W-:Y:S01]  /*66d0*/  @!PT LDS RZ, [RZ] ;  /* 0x00000000fffff984 */ /* 0x000fe20000000800 */
[----:B------:R1:W-:Y:S01]  /*66e0*/  LDGSTS.E [R45+0xc000], desc[UR20][R10.64], P5 ;  /* 0x0c0000000a2d7fae */ /* 0x0003e2000a9a1014 */
[----:B------:R-:W-:Y:S01]  /*66f0*/  IADD3 R40, P5, PT, R9, R78, RZ ;  /* 0x0000004e09287210 */ /* 0x000fe20007fbe0ff */
[----:B------:R-:W-:Y:S01]  /*6700*/  VIADD R51, R18, UR6 ;  /* 0x0000000612337c36 */ /* 0x000fe20008000000 */
[----:B------:R-:W-:Y:S01]  /*6710*/  SEL R43, RZ, 0x4, P6 ;  /* 0x00000004ff2b7807 */ /* 0x000fe20003000000 */
[----:B------:R-:W-:Y:S01]  /*6720*/  VIADD R53, R14, UR6 ;  /* 0x000000060e357c36 */ /* 0x000fe20008000000 */
[----:B------:R-:W-:Y:S01]  /*6730*/  ISETP.GE.AND P6, PT, R73, R193, PT ;  /* 0x000000c14900720c */ /* 0x000fe20003fc6270 */
[----:B------:R-:W-:Y:S01]  /*6740*/  IMAD.X R41, R6, 0x1, R197, P5 ;  /* 0x0000000106297824 */ /* 0x000fe200028e06c5 */
[----:B------:R-:W-:-:S02]  /*6750*/  ISETP.NE.U32.AND P5, PT, R42, RZ, PT ;  /* 0x000000ff2a00720c */ /* 0x000fc40003fa5070 */
[----:B------:R-:W-:Y:S02]  /*6760*/  SEL R44, R43, RZ, !P3 ;  /* 0x000000ff2b2c7207 */ /* 0x000fe40005800000 */
[----:B------:R2:W-:Y:S01]  /*6770*/  LDGSTS.E [R45+0xc008], desc[UR20][R40.64], P4 ;  /* 0x0c008000282d7fae */ /* 0x0005e2000a1a1014 */
[----:B------:R-:W-:Y:S02]  /*6780*/  IADD3 R42, P4, PT, R9, R76, RZ ;  /* 0x0000004c092a7210 */ /* 0x000fe40007f9e0ff */
[----:B-1----:R-:W-:Y:S02]  /*6790*/  SEL R11, RZ, 0x4, P6 ;  /* 0x00000004ff0b7807 */ /* 0x002fe40003000000 */
[----:B------:R-:W-:Y:S01]  /*67a0*/  ISETP.GE.AND P6, PT, R38, R193, PT ;  /* 0x000000c12600720c */ /* 0x000fe20003fc6270 */
[----:B------:R-:W-:Y:S01]  /*67b0*/  IMAD.X R43, R6, 0x1, R195, P4 ;  /* 0x00000001062b7824 */ /* 0x000fe200020e06c3 */
[----:B------:R-:W-:-:S04]  /*67c0*/  ISETP.NE.U32.AND P4, PT, R44, RZ, PT ;  /* 0x000000ff2c00720c */ /* 0x000fc80003f85070 */
[----:B------:R1:W-:Y:S01]  /*67d0*/  LDGSTS.E [R47+0xc000], desc[UR20][R42.64], P5 ;  /* 0x0c0000002a2f7fae */ /* 0x0003e2000a9a1014 */
[----:B------:R-:W-:Y:S01]  /*67e0*/  IADD3 R10, P5, PT, R9, R72, RZ ;  /* 0x00000048090a7210 */ /* 0x000fe20007fbe0ff */
[----:B--2---:R-:W-:Y:S01]  /*67f0*/  VIADD R45, R28, UR6 ;  /* 0x000000061c2d7c36 */ /* 0x004fe20008000000 */
[----:B------:R-:W-:Y:S02]  /*6800*/  SEL R40, R11, RZ, !P3 ;  /* 0x000000ff0b287207 */ /* 0x000fe40005800000 */
[----:B------:R-:W-:Y:S01]  /*6810*/  SEL R41, RZ, 0x4, P6 ;  /* 0x00000004ff297807 */ /* 0x000fe20003000000 */
[----:B------:R-:W-:Y:S01]  /*6820*/  IMAD.X R11, R6, 0x1, R191, P5 ;  /* 0x00000001060b7824 */ /* 0x000fe200028e06bf */
[----:B------:R-:W-:Y:S02]  /*6830*/  ISETP.NE.U32.AND P5, PT, R40, RZ, PT ;  /* 0x000000ff2800720c */ /* 0x000fe40003fa5070 */
[----:B------:R-:W-:Y:S02]  /*6840*/  SEL R44, R41, RZ, !P3 ;  /* 0x000000ff292c7207 */ /* 0x000fe40005800000 */
[----:B------:R2:W-:Y:S01]  /*6850*/  LDGSTS.E [R47+0xc008], desc[UR20][R10.64], P4 ;  /* 0x0c0080000a2f7fae */ /* 0x0005e2000a1a1014 */
[----:B------:R-:W-:-:S02]  /*6860*/  IADD3 R40, P4, PT, R9, R70, RZ ;  /* 0x0000004609287210 */ /* 0x000fc40007f9e0ff */
[----:B------:R-:W-:-:S03]  /*6870*/  ISETP.GE.AND P6, PT, R35, R193, PT ;  /* 0x000000c12300720c */ /* 0x000fc60003fc6270 */
[----:B------:R-:W-:Y:S01]  /*6880*/  IMAD.X R41, R6, 0x1, R189, P4 ;  /* 0x0000000106297824 */ /* 0x000fe200020e06bd */
[----:B------:R-:W-:Y:S02]  /*6890*/  ISETP.NE.U32.AND P4, PT, R44, RZ, PT ;  /* 0x000000ff2c00720c */ /* 0x000fe40003f85070 */
[----:B-1----:R-:W-:Y:S02]  /*68a0*/  SEL R43, RZ, 0x4, P6 ;  /* 0x00000004ff2b7807 */ /* 0x002fe40003000000 */
[----:B------:R1:W-:Y:S01]  /*68b0*/  LDGSTS.E [R45+0xc000], desc[UR20][R40.64], P5 ;  /* 0x0c000000282d7fae */ /* 0x0003e2000a9a1014 */
[----:B------:R-:W-:Y:S02]  /*68c0*/  IADD3 R42, P5, PT, R9, R66, RZ ;  /* 0x00000042092a7210 */ /* 0x000fe40007fbe0ff */
[----:B--2---:R-:W-:Y:S02]  /*68d0*/  SEL R10, R43, RZ, !P3 ;  /* 0x000000ff2b0a7207 */ /* 0x004fe40005800000 */
[----:B------:R-:W-:Y:S01]  /*68e0*/  ISETP.GE.AND P6, PT, R34, R193, PT ;  /* 0x000000c12200720c */ /* 0x000fe20003fc6270 */
[----:B------:R-:W-:Y:S01]  /*68f0*/  IMAD.X R43, R6, 0x1, R187, P5 ;  /* 0x00000001062b7824 */ /* 0x000fe200028e06bb */
[----:B------:R-:W-:-:S02]  /*6900*/  ISETP.NE.U32.AND P5, PT, R10, RZ, PT ;  /* 0x000000ff0a00720c */ /* 0x000fc40003fa5070 */
[----:B------:R-:W-:Y:S02]  /*6910*/  SEL R11, RZ, 0x4, P6 ;  /* 0x00000004ff0b7807 */ /* 0x000fe40003000000 */
[----:B------:R2:W-:Y:S01]  /*6920*/  LDGSTS.E [R45+0xc008], desc[UR20][R42.64], P4 ;  /* 0x0c0080002a2d7fae */ /* 0x0005e2000a1a1014 */
[----:B------:R-:W-:Y:S02]  /*6930*/  IADD3 R10, P4, PT, R9, R64, RZ ;  /* 0x00000040090a7210 */ /* 0x000fe40007f9e0ff */
[----:B------:R-:W-:Y:S02]  /*6940*/  SEL R44, R11, RZ, !P3 ;  /* 0x000000ff0b2c7207 */ /* 0x000fe40005800000 */
[----:B------:R-:W-:Y:S01]  /*6950*/  ISETP.GE.AND P6, PT, R33, R193, PT ;  /* 0x000000c12100720c */ /* 0x000fe20003fc6270 */
[----:B------:R-:W-:Y:S01]  /*6960*/  IMAD.X R11, R6, 0x1, R185, P4 ;  /* 0x00000001060b7824 */ /* 0x000fe200020e06b9 */
[----:B------:R-:W-:Y:S02]  /*6970*/  ISETP.NE.U32.AND P4, PT, R44, RZ, PT ;  /* 0x000000ff2c00720c */ /* 0x000fe40003f85070 */
[----:B-1----:R-:W-:-:S02]  /*6980*/  SEL R41, RZ, 0x4, P6 ;  /* 0x00000004ff297807 */ /* 0x002fc40003000000 */
[----:B------:R1:W-:Y:S01]  /*6990*/  LDGSTS.E [R49+0xc000], desc[UR20][R10.64], P5 ;  /* 0x0c0000000a317fae */ /* 0x0003e2000a9a1014 */
[----:B------:R-:W-:Y:S02]  /*69a0*/  IADD3 R40, P5, PT, R9, R62, RZ ;  /* 0x0000003e09287210 */ /* 0x000fe40007fbe0ff */
[----:B--2---:R-:W-:Y:S02]  /*69b0*/  SEL R42, R41, RZ, !P3 ;  /* 0x000000ff292a7207 */ /* 0x004fe40005800000 */
[----:B------:R-:W-:Y:S01]  /*69c0*/  ISETP.GE.AND P6, PT, R32, R193, PT ;  /* 0x000000c12000720c */ /* 0x000fe20003fc6270 */
[----:B------:R-:W-:Y:S01]  /*69d0*/  IMAD.X R41, R6, 0x1, R183, P5 ;  /* 0x0000000106297824 */ /* 0x000fe200028e06b7 */
[----:B------:R-:W-:Y:S02]  /*69e0*/  ISETP.NE.U32.AND P5, PT, R42, RZ, PT ;  /* 0x000000ff2a00720c */ /* 0x000fe40003fa5070 */
[----:B------:R-:W-:Y:S02]  /*69f0*/  SEL R43, RZ, 0x4, P6 ;  /* 0x00000004ff2b7807 */ /* 0x000fe40003000000 */
[----:B------:R2:W-:Y:S01]  /*6a00*/  LDGSTS.E [R49+0xc008], desc[UR20][R40.64], P4 ;  /* 0x0c00800028317fae */ /* 0x0005e2000a1a1014 */
[----:B------:R-:W-:-:S02]  /*6a10*/  IADD3 R42, P4, PT, R9, R60, RZ ;  /* 0x0000003c092a7210 */ /* 0x000fc40007f9e0ff */
[----:B------:R-:W-:Y:S02]  /*6a20*/  SEL R44, R43, RZ, !P3 ;  /* 0x000000ff2b2c7207 */ /* 0x000fe40005800000 */
[----:B------:R-:W-:Y:S01]  /*6a30*/  ISETP.GE.AND P6, PT, R26, R193, PT ;  /* 0x000000c11a00720c */ /* 0x000fe20003fc6270 */
[----:B------:R-:W-:Y:S01]  /*6a40*/  IMAD.X R43, R6, 0x1, R181, P4 ;  /* 0x00000001062b7824 */ /* 0x000fe200020e06b5 */
[----:B------:R-:W-:Y:S02]  /*6a50*/  ISETP.NE.U32.AND P4, PT, R44, RZ, PT ;  /* 0x000000ff2c00720c */ /* 0x000fe40003f85070 */
[----:B-1----:R-:W-:Y:S02]  /*6a60*/  SEL R10, RZ, 0x4, P6 ;  /* 0x00000004ff0a7807 */ /* 0x002fe40003000000 */
[----:B------:R1:W-:Y:S01]  /*6a70*/  LDGSTS.E [R51+0xc000], desc[UR20][R42.64], P5 ;  /* 0x0c0000002a337fae */ /* 0x0003e2000a9a1014 */
[----:B------:R-:W-:Y:S01]  /*6a80*/  IADD3 R46, P5, PT, R9, R58, RZ ;  /* 0x0000003a092e7210 */ /* 0x000fe20007fbe0ff */
[----:B--2---:R-:W-:Y:S01]  /*6a90*/  VIADD R49, R16, UR6 ;  /* 0x0000000610317c36 */ /* 0x004fe20008000000 */
[----:B------:R-:W-:-:S02]  /*6aa0*/  SEL R10, R10, RZ, !P3 ;  /* 0x000000ff0a0a7207 */ /* 0x000fc40005800000 */
[-C--:B------:R-:W-:Y:S01]  /*6ab0*/  ISETP.GE.AND P6, PT, R24, R193.reuse, PT ;  /* 0x000000c11800720c */ /* 0x080fe20003fc6270 */
[----:B------:R-:W-:Y:S01]  /*6ac0*/  IMAD.X R47, R6, 0x1, R179, P5 ;  /* 0x00000001062f7824 */ /* 0x000fe200028e06b3 */
[----:B------:R-:W-:Y:S02]  /*6ad0*/  ISETP.NE.U32.AND P5, PT, R10, RZ, PT ;  /* 0x000000ff0a00720c */ /* 0x000fe40003fa5070 */
[----:B------:R-:W-:Y:S02]  /*6ae0*/  SEL R10, RZ, 0x4, P6 ;  /* 0x00000004ff0a7807 */ /* 0x000fe40003000000 */
[----:B------:R2:W-:Y:S01]  /*6af0*/  LDGSTS.E [R51+0xc008], desc[UR20][R46.64], P4 ;  /* 0x0c0080002e337fae */ /* 0x0005e2000a1a1014 */
[----:B------:R-:W-:Y:S02]  /*6b00*/  IADD3 R44, P6, PT, R9, R56, RZ ;  /* 0x00000038092c7210 */ /* 0x000fe40007fde0ff */
[----:B------:R-:W-:Y:S02]  /*6b10*/  ISETP.GE.AND P4, PT, R25, R193, PT ;  /* 0x000000c11900720c */ /* 0x000fe40003f86270 */
[----:B------:R-:W-:Y:S01]  /*6b20*/  SEL R10, R10, RZ, !P3 ;  /* 0x000000ff0a0a7207 */ /* 0x000fe20005800000 */
[----:B------:R-:W-:Y:S01]  /*6b30*/  IMAD.X R45, R6, 0x1, R177, P6 ;  /* 0x00000001062d7824 */ /* 0x000fe200030e06b1 */
[----:B------:R-:W-:-:S02]  /*6b40*/  SEL R11, RZ, 0x4, P4 ;  /* 0x00000004ff0b7807 */ /* 0x000fc40002000000 */
[----:B------:R-:W-:Y:S02]  /*6b50*/  ISETP.NE.U32.AND P6, PT, R10, RZ, PT ;  /* 0x000000ff0a00720c */ /* 0x000fe40003fc5070 */
[----:B------:R-:W-:Y:S01]  /*6b60*/  IADD3 R10, P4, PT, R9, R54, RZ ;  /* 0x00000036090a7210 */ /* 0x000fe20007f9e0ff */
[----:B------:R-:W-:Y:S01]  /*6b70*/  LDGSTS.E [R49+0xc000], desc[UR20][R44.64], P5 ;  /* 0x0c0000002c317fae */ /* 0x000fe2000a9a1014 */
[----:B------:R-:W-:-:S03]  /*6b80*/  SEL R40, R11, RZ, !P3 ;  /* 0x000000ff0b287207 */ /* 0x000fc60005800000 */
[----:B------:R-:W-:Y:S01]  /*6b90*/  IMAD.X R11, R6, 0x1, R175, P4 ;  /* 0x00000001060b7824 */ /* 0x000fe200020e06af */
[----:B------:R-:W-:Y:S02]  /*6ba0*/  ISETP.NE.U32.AND P4, PT, R40, RZ, PT ;  /* 0x000000ff2800720c */ /* 0x000fe40003f85070 */
[----:B------:R-:W-:-:S03]  /*6bb0*/  IADD3 R40, P5, PT, R9, R88, RZ ;  /* 0x0000005809287210 */ /* 0x000fc60007fbe0ff */
[----:B------:R3:W-:Y:S01]  /*6bc0*/  LDGSTS.E [R49+0xc008], desc[UR20][R10.64], P6 ;  /* 0x0c0080000a317fae */ /* 0x0007e2000b1a1014 */
[----:B------:R-:W-:Y:S01]  /*6bd0*/  ISETP.GE.AND P6, PT, R23, R193, PT ;  /* 0x000000c11700720c */ /* 0x000fe20003fc6270 */
[----:B------:R-:W-:Y:S01]  /*6be0*/  IMAD.X R41, R6, 0x1, R207, P5 ;  /* 0x0000000106297824 */ /* 0x000fe200028e06cf */
[----:B-1----:R-:W-:Y:S02]  /*6bf0*/  IADD3 R42, P5, PT, R9, R86, RZ ;  /* 0x00000056092a7210 */ /* 0x002fe40007fbe0ff */
[----:B--2---:R-:W-:-:S03]  /*6c00*/  SEL R46, RZ, 0x4, P6 ;  /* 0x00000004ff2e7807 */ /* 0x004fc60003000000 */
[----:B------:R1:W-:Y:S01]  /*6c10*/  LDGSTS.E [R53+0xc000], desc[UR20][R40.64], P4 ;  /* 0x0c00000028357fae */ /* 0x0003e2000a1a1014 */
[-C--:B------:R-:W-:Y:S01]  /*6c20*/  ISETP.GE.AND P4, PT, R21, R193.reuse, PT ;  /* 0x000000c11500720c */ /* 0x080fe20003f86270 */
[----:B------:R-:W-:Y:S01]  /*6c30*/  IMAD.X R43, R6, 0x1, R205, P5 ;  /* 0x00000001062b7824 */ /* 0x000fe200028e06cd */
[----:B------:R-:W-:Y:S01]  /*6c40*/  SEL R46, R46, RZ, !P3 ;  /* 0x000000ff2e2e7207 */ /* 0x000fe20005800000 */
[----:B---3--:R-:W-:Y:S01]  /*6c50*/  VIADD R49, R12, UR6 ;  /* 0x000000060c317c36 */ /* 0x008fe20008000000 */
[----:B------:R-:W-:Y:S01]  /*6c60*/  SEL R10, RZ, 0x4, P4 ;  /* 0x00000004ff0a7807 */ /* 0x000fe20002000000 */
[----:B------:R-:W-:Y:S01]  /*6c70*/  ULEA UR6, UR19, UR10, 0xe ;  /* 0x0000000a13067291 */ /* 0x000fe2000f8e70ff */
[-C--:B------:R-:W-:Y:S02]  /*6c80*/  ISETP.GE.AND P4, PT, R19, R193.reuse, PT ;  /* 0x000000c11300720c */ /* 0x080fe40003f86270 */
[----:B------:R-:W-:Y:S02]  /*6c90*/  IADD3 R44, P5, PT, R9, R84, RZ ;  /* 0x00000054092c7210 */ /* 0x000fe40007fbe0ff */
[----:B------:R-:W-:Y:S01]  /*6ca0*/  ISETP.NE.U32.AND P6, PT, R46, RZ, PT ;  /* 0x000000ff2e00720c */ /* 0x000fe20003fc5070 */
[----:B------:R-:W-:Y:S01]  /*6cb0*/  VIADD R211, R37, UR6 ;  /* 0x0000000625d37c36 */ /* 0x000fe20008000000 */
[----:B------:R-:W-:Y:S01]  /*6cc0*/  SEL R10, R10, RZ, !P3 ;  /* 0x000000ff0a0a7207 */ /* 0x000fe20005800000 */
[----:B------:R-:W-:Y:S01]  /*6cd0*/  IMAD.X R45, R6, 0x1, R203, P5 ;  /* 0x00000001062d7824 */ /* 0x000fe200028e06cb */
[----:B------:R-:W-:Y:S01]  /*6ce0*/  SEL R11, RZ, 0x4, P4 ;  /* 0x00000004ff0b7807 */ /* 0x000fe20002000000 */
[----:B------:R-:W-:Y:S01]  /*6cf0*/  VIADD R213, R7, UR6 ;  /* 0x0000000607d57c36 */ /* 0x000fe20008000000 */
[----:B------:R-:W-:Y:S01]  /*6d00*/  ISETP.GE.AND P4, PT, R194, R193, PT ;  /* 0x000000c1c200720c */ /* 0x000fe20003f86270 */
[----:B------:R-:W-:Y:S01]  /*6d10*/  USEL UR6, URZ, 0x1, !UP1 ;  /* 0x00000001ff067887 */ /* 0x000fe2000c800000 */
[----:B------:R-:W-:Y:S01]  /*6d20*/  ISETP.NE.U32.AND P5, PT, R10, RZ, PT ;  /* 0x000000ff0a00720c */ /* 0x000fe20003fa5070 */
[----:B------:R-:W-:Y:S01]  /*6d30*/  VIADD R193, R193, 0xffffffe0 ;  /* 0xffffffe0c1c17836 */ /* 0x000fe20000000000 */
[----:B------:R-:W-:Y:S01]  /*6d40*/  SEL R11, R11, RZ, !P3 ;  /* 0x000000ff0b0b7207 */ /* 0x000fe20005800000 */
[----:B------:R-:W-:Y:S01]  /*6d50*/  ULOP3.LUT UR6, UR4, UR6, URZ, 0x3c, !UPT ;  /* 0x0000000604067292 */ /* 0x000fe2000f8e3cff */
[----:B------:R-:W-:Y:S01]  /*6d60*/  SEL R10, RZ, 0x4, P4 ;  /* 0x00000004ff0a7807 */ /* 0x000fe20002000000 */
[----:B------:R2:W-:Y:S01]  /*6d70*/  LDGSTS.E [R53+0xc008], desc[UR20][R42.64], P6 ;  /* 0x0c0080002a357fae */ /* 0x0005e2000b1a1014 */
[----:B------:R-:W-:-:S02]  /*6d80*/  ISETP.NE.U32.AND P4, PT, R11, RZ, PT ;  /* 0x000000ff0b00720c */ /* 0x000fc40003f85070 */
[----:B------:R-:W-:Y:S02]  /*6d90*/  IADD3 R46, P6, PT, R9, R82, RZ ;  /* 0x00000052092e7210 */ /* 0x000fe40007fde0ff */
[----:B------:R-:W-:-:S03]  /*6da0*/  SEL R10, R10, RZ, !P3 ;  /* 0x000000ff0a0a7207 */ /* 0x000fc60005800000 */
[----:B------:R3:W-:Y:S01]  /*6db0*/  LDGSTS.E [R49+0xc000], desc[UR20][R44.64], P5 ;  /* 0x0c0000002c317fae */ /* 0x0007e2000a9a1014 */
[----:B------:R-:W-:Y:S01]  /*6dc0*/  IMAD.X R47, R6, 0x1, R201, P6 ;  /* 0x00000001062f7824 */ /* 0x000fe200030e06c9 */
[----:B------:R-:W-:Y:S02]  /*6dd0*/  IADD3 R50, P5, PT, R20, R173, RZ ;  /* 0x000000ad14327210 */ /* 0x000fe40007fbe0ff */
[----:B------:R-:W-:Y:S02]  /*6de0*/  ISETP.NE.U32.AND P3, PT, R10, RZ, PT ;  /* 0x000000ff0a00720c */ /* 0x000fe40003f65070 */
[----:B------:R4:W-:Y:S01]  /*6df0*/  LDGSTS.E [R49+0xc008], desc[UR20][R46.64], P4 ;  /* 0x0c0080002e317fae */ /* 0x0009e2000a1a1014 */
[----:B------:R-:W-:Y:S01]  /*6e00*/  IMAD.X R51, R4, 0x1, R171, P5 ;  /* 0x0000000104337824 */ /* 0x000fe200028e06ab */
[C---:B-1----:R-:W-:Y:S02]  /*6e10*/  IADD3 R40, P4, PT, R20.reuse, R155, RZ ;  /* 0x0000009b14287210 */ /* 0x042fe40007f9e0ff */
[C---:B--2---:R-:W-:Y:S01]  /*6e20*/  IADD3 R42, P5, PT, R20.reuse, R147, RZ ;  /* 0x00000093142a7210 */ /* 0x044fe20007fbe0ff */
[----:B------:R-:W0:Y:S01]  /*6e30*/  LDGDEPBAR ;  /* 0x00000000000079af */ /* 0x000e220000000000 */
[----:B------:R-:W-:Y:S01]  /*6e40*/  IADD3 R10, P6, PT, R20, R163, RZ ;  /* 0x000000a3140a7210 */ /* 0x000fe20007fde0ff */
[----:B------:R-:W-:Y:S01]  /*6e50*/  IMAD.X R41, R4, 0x1, R153, P4 ;  /* 0x0000000104297824 */ /* 0x000fe200020e0699 */
[----:B---3--:R-:W-:Y:S01]  /*6e60*/  IADD3 R44, P4, PT, R20, R139, RZ ;  /* 0x0000008b142c7210 */ /* 0x008fe20007f9e0ff */
[----:B------:R-:W-:-:S02]  /*6e70*/  IMAD.X R43, R4, 0x1, R145, P5 ;  /* 0x00000001042b7824 */ /* 0x000fc400028e0691 */
[----:B------:R-:W-:Y:S01]  /*6e80*/  IMAD.X R11, R4, 0x1, R161, P6 ;  /* 0x00000001040b7824 */ /* 0x000fe200030e06a1 */
[----:B----4-:R-:W-:Y:S01]  /*6e90*/  IADD3 R46, P5, PT, R20, R131, RZ ;  /* 0x00000083142e7210 */ /* 0x010fe20007fbe0ff */
[----:B------:R-:W-:Y:S01]  /*6ea0*/  IMAD.X R45, R4, 0x1, R137, P4 ;  /* 0x00000001042d7824 */ /* 0x000fe200020e0689 */
[----:B------:R1:W-:Y:S01]  /*6eb0*/  LDGSTS.E [R211], desc[UR20][R50.64], P3 ;  /* 0x0000000032d37fae */ /* 0x0003e200099a1014 */
[----:B------:R-:W-:Y:S02]  /*6ec0*/  IADD3 R48, P4, PT, R20, R123, RZ ;  /* 0x0000007b14307210 */ /* 0x000fe40007f9e0ff */
[C---:B------:R-:W-:Y:S01]  /*6ed0*/  IMAD.X R47, R4.reuse, 0x1, R129, P5 ;  /* 0x00000001042f7824 */ /* 0x040fe200028e0681 */
[----:B------:R2:W-:Y:S02]  /*6ee0*/  LDGSTS.E [R211+0x400], desc[UR20][R10.64], P3 ;  /* 0x004000000ad37fae */ /* 0x0005e400099a1014 */
[----:B------:R-:W-:Y:S02]  /*6ef0*/  IMAD.X R49, R4, 0x1, R121, P4 ;  /* 0x0000000104317824 */ /* 0x000fe400020e0679 */
[----:B------:R3:W-:Y:S01]  /*6f00*/  LDGSTS.E [R211+0x800], desc[UR20][R40.64], P3 ;  /* 0x0080000028d37fae */ /* 0x0007e200099a1014 */
[----:B-1----:R-:W-:-:S03]  /*6f10*/  IADD3 R50, P5, PT, R20, R115, RZ ;  /* 0x0000007314327210 */ /* 0x002fc60007fbe0ff */
[----:B------:R1:W-:Y:S01]  /*6f20*/  LDGSTS.E [R211+0xc00], desc[UR20][R42.64], P3 ;  /* 0x00c000002ad37fae */ /* 0x0003e200099a1014 */
[----:B--2---:R-:W-:Y:S01]  /*6f30*/  IADD3 R10, P4, PT, R20, R107, RZ ;  /* 0x0000006b140a7210 */ /* 0x004fe20007f9e0ff */
[----:B------:R-:W-:Y:S02]  /*6f40*/  IMAD.X R51, R4, 0x1, R113, P5 ;  /* 0x0000000104337824 */ /* 0x000fe400028e0671 */
[----:B------:R2:W-:Y:S01]  /*6f50*/  LDGSTS.E [R211+0x1000], desc[UR20][R44.64], P3 ;  /* 0x010000002cd37fae */ /* 0x0005e200099a1014 */
[----:B---3--:R-:W-:Y:S01]  /*6f60*/  IADD3 R40, P5, PT, R20, R99, RZ ;  /* 0x0000006314287210 */ /* 0x008fe20007fbe0ff */
[----:B------:R-:W-:Y:S02]  /*6f70*/  IMAD.X R11, R4, 0x1, R105, P4 ;  /* 0x00000001040b7824 */ /* 0x000fe400020e0669 */
[----:B------:R3:W-:Y:S01]  /*6f80*/  LDGSTS.E [R211+0x1400], desc[UR20][R46.64], P3 ;  /* 0x014000002ed37fae */ /* 0x0007e200099a1014 */
[----:B-1----:R-:W-:Y:S01]  /*6f90*/  IADD3 R42, P4, PT, R20, R91, RZ ;  /* 0x0000005b142a7210 */ /* 0x002fe20007f9e0ff */
[----:B------:R-:W-:-:S02]  /*6fa0*/  IMAD.X R41, R4, 0x1, R97, P5 ;  /* 0x0000000104297824 */ /* 0x000fc400028e0661 */
        /* <DEDUP_REMOVED lines=32> */
[----:B------:R-:W-:Y:S01]  /*71b0*/  IMAD.X R49, R4, 0x1, R133, P4 ;  /* 0x0000000104317824 */ /* 0x000fe200020e0685 */
[----:B------:R-:W-:Y:S01]  /*71c0*/  IADD3 R52, P4, PT, R20, R119, RZ ;  /* 0x0000007714347210 */ /* 0x000fe20007f9e0ff */
[----:B------:R3:W-:Y:S02]  /*71d0*/  LDGSTS.E [R213+0x600], desc[UR20][R42.64], P3 ;  /* 0x006000002ad57fae */ /* 0x0007e400099a1014 */
[----:B------:R-:W-:Y:S01]  /*71e0*/  IMAD.X R51, R4, 0x1, R125, P5 ;  /* 0x0000000104337824 */ /* 0x000fe200028e067d */
[----:B-1----:R-:W-:Y:S01]  /*71f0*/  IADD3 R10, P6, PT, R20, R67, RZ ;  /* 0x00000043140a7210 */ /* 0x002fe20007fde0ff */
[----:B------:R-:W-:Y:S01]  /*7200*/  IMAD.X R53, R4, 0x1, R117, P4 ;  /* 0x0000000104357824 */ /* 0x000fe200020e0675 */
[----:B------:R1:W-:Y:S01]  /*7210*/  LDGSTS.E [R213+0xa00], desc[UR20][R44.64], P3 ;  /* 0x00a000002cd57fae */ /* 0x0003e200099a1014 */
[----:B--2---:R-:W-:-:S02]  /*7220*/  IADD3 R40, P5, PT, R20, R111, RZ ;  /* 0x0000006f14287210 */ /* 0x004fc40007fbe0ff */
[----:B------:R-:W-:Y:S01]  /*7230*/  IMAD.X R11, R4, 0x1, R65, P6 ;  /* 0x00000001040b7824 */ /* 0x000fe200030e0641 */
[----:B------:R2:W-:Y:S01]  /*7240*/  LDGSTS.E [R213+0xe00], desc[UR20][R46.64], P3 ;  /* 0x00e000002ed57fae */ /* 0x0005e200099a1014 */
[----:B---3--:R-:W-:Y:S01]  /*7250*/  IADD3 R42, P4, PT, R20, R103, RZ ;  /* 0x00000067142a7210 */ /* 0x008fe20007f9e0ff */
[----:B------:R-:W-:Y:S02]  /*7260*/  IMAD.X R41, R4, 0x1, R109, P5 ;  /* 0x0000000104297824 */ /* 0x000fe400028e066d */
[----:B------:R3:W-:Y:S01]  /*7270*/  LDGSTS.E [R213+0x1200], desc[UR20][R48.64], P3 ;  /* 0x0120000030d57fae */ /* 0x0007e200099a1014 */
[----:B-1----:R-:W-:Y:S01]  /*7280*/  IADD3 R44, P5, PT, R20, R95, RZ ;  /* 0x0000005f142c7210 */ /* 0x002fe20007fbe0ff */
[----:B------:R-:W-:Y:S02]  /*7290*/  IMAD.X R43, R4, 0x1, R101, P4 ;  /* 0x00000001042b7824 */ /* 0x000fe400020e0665 */
[----:B------:R1:W-:Y:S01]  /*72a0*/  LDGSTS.E [R213+0x1600], desc[UR20][R50.64], P3 ;  /* 0x0160000032d57fae */ /* 0x0003e200099a1014 */
[----:B--2---:R-:W-:Y:S01]  /*72b0*/  IADD3 R46, P4, PT, R20, R87, RZ ;  /* 0x00000057142e7210 */ /* 0x004fe20007f9e0ff */
[----:B------:R-:W-:-:S02]  /*72c0*/  IMAD.X R45, R4, 0x1, R93, P5 ;  /* 0x00000001042d7824 */ /* 0x000fc400028e065d */
[----:B------:R-:W-:Y:S01]  /*72d0*/  LDGSTS.E [R213+0x1a00], desc[UR20][R52.64], P3 ;  /* 0x01a0000034d57fae */ /* 0x000fe200099a1014 */
[----:B---3--:R-:W-:Y:S01]  /*72e0*/  IADD3 R48, P5, PT, R20, R79, RZ ;  /* 0x0000004f14307210 */ /* 0x008fe20007fbe0ff */
[C---:B------:R-:W-:Y:S02]  /*72f0*/  IMAD.X R47, R4.reuse, 0x1, R85, P4 ;  /* 0x00000001042f7824 */ /* 0x040fe400020e0655 */
[----:B------:R2:W-:Y:S02]  /*7300*/  LDGSTS.E [R213+0x1e00], desc[UR20][R40.64], P3 ;  /* 0x01e0000028d57fae */ /* 0x0005e400099a1014 */
[----:B------:R-:W-:Y:S01]  /*7310*/  IMAD.X R49, R4, 0x1, R77, P5 ;  /* 0x0000000104317824 */ /* 0x000fe200028e064d */
[----:B-1----:R-:W-:Y:S01]  /*7320*/  IADD3 R50, P4, PT, R20, R59, RZ ;  /* 0x0000003b14327210 */ /* 0x002fe20007f9e0ff */
[----:B------:R1:W-:Y:S04]  /*7330*/  LDGSTS.E [R213+0x2200], desc[UR20][R42.64], P3 ;  /* 0x022000002ad57fae */ /* 0x0003e800099a1014 */
[----:B------:R-:W-:Y:S01]  /*7340*/  IMAD.X R51, R4, 0x1, R57, P4 ;  /* 0x0000000104337824 */ /* 0x000fe200020e0639 */
[----:B------:R-:W-:Y:S01]  /*7350*/  LDGSTS.E [R213+0x2600], desc[UR20][R44.64], P3 ;  /* 0x026000002cd57fae */ /* 0x000fe200099a1014 */
[----:B--2---:R-:W-:-:S03]  /*7360*/  IADD3 R40, P5, PT, R20, R31, RZ ;  /* 0x0000001f14287210 */ /* 0x004fc60007fbe0ff */
[----:B------:R-:W-:Y:S01]  /*7370*/  LDGSTS.E [R213+0x2a00], desc[UR20][R46.64], P3 ;  /* 0x02a000002ed57fae */ /* 0x000fe200099a1014 */
[----:B-1----:R-:W-:Y:S01]  /*7380*/  IADD3 R42, P6, PT, R20, R15, RZ ;  /* 0x0000000f142a7210 */ /* 0x002fe20007fde0ff */
[----:B------:R-:W-:Y:S02]  /*7390*/  IMAD.X R41, R4, 0x1, R29, P5 ;  /* 0x0000000104297824 */ /* 0x000fe400028e061d */
[----:B------:R-:W-:Y:S01]  /*73a0*/  LDGSTS.E [R213+0x2e00], desc[UR20][R48.64], P3 ;  /* 0x02e0000030d57fae */ /* 0x000fe200099a1014 */
[----:B------:R-:W-:Y:S01]  /*73b0*/  IADD3 R20, P4, PT, R20, R209, RZ ;  /* 0x000000d114147210 */ /* 0x000fe20007f9e0ff */
[C---:B------:R-:W-:Y:S02]  /*73c0*/  IMAD.X R43, R4.reuse, 0x1, R13, P6 ;  /* 0x00000001042b7824 */ /* 0x040fe400030e060d */
[----:B------:R1:W-:Y:S01]  /*73d0*/  LDGSTS.E [R213+0x3200], desc[UR20][R10.64], P3 ;  /* 0x032000000ad57fae */ /* 0x0003e200099a1014 */
[----:B------:R-:W-:Y:S01]  /*73e0*/  IADD3 R9, P5, PT, R9, R8, RZ ;  /* 0x0000000809097210 */ /* 0x000fe20007fbe0ff */
[----:B------:R-:W-:-:S02]  /*73f0*/  IMAD.X R4, R4, 0x1, R165, P4 ;  /* 0x0000000104047824 */ /* 0x000fc400020e06a5 */
[----:B------:R2:W-:Y:S02]  /*7400*/  LDGSTS.E [R213+0x3600], desc[UR20][R50.64], P3 ;  /* 0x0360000032d57fae */ /* 0x0005e400099a1014 */
[----:B------:R-:W-:Y:S02]  /*7410*/  IMAD.X R6, R6, 0x1, R5, P5 ;  /* 0x0000000106067824 */ /* 0x000fe400028e0605 */
[----:B------:R2:W-:Y:S04]  /*7420*/  LDGSTS.E [R213+0x3a00], desc[UR20][R40.64], P3 ;  /* 0x03a0000028d57fae */ /* 0x0005e800099a1014 */
[----:B------:R2:W-:Y:S01]  /*7430*/  LDGSTS.E [R213+0x3e00], desc[UR20][R42.64], P3 ;  /* 0x03e000002ad57fae */ /* 0x0005e200099a1014 */
[----:B------:R-:W-:Y:S01]  /*7440*/  ISETP.NE.U32.AND P3, PT, R92, UR7, PT ;  /* 0x000000075c007c0c */ /* 0x000fe2000bf65070 */
[----:B-1----:R-:W-:-:S02]  /*7450*/  IMAD.U32 R10, RZ, RZ, UR4 ;  /* 0x00000004ff0a7e24 */ /* 0x002fc4000f8e00ff */
[----:B------:R-:W0:Y:S10]  /*7460*/  LDGDEPBAR ;  /* 0x00000000000079af */ /* 0x000e340000000000 */
[----:B--2---:R-:W-:Y:S05]  /*7470*/  @P3 BRA `(.L_x_10) ;  /* 0xffffffec004c3947 */ /* 0x004fea000383ffff */
.L_x_7:
[C---:B------:R-:W-:Y:S02]  /*7480*/  IMAD.SHL.U32 R70, R69.reuse, 0x10, RZ ;  /* 0x0000001045467824 */ /* 0x040fe400078e00ff */
[----:B------:R-:W-:-:S03]  /*7490*/  IMAD.SHL.U32 R71, R69, 0x80, RZ ;  /* 0x0000008045477824 */ /* 0x000fc600078e00ff */
[----:B------:R-:W-:Y:S01]  /*74a0*/  LOP3.LUT R70, R70, 0xf0, RZ, 0xc0, !PT ;  /* 0x000000f046467812 */ /* 0x000fe200078ec0ff */
[----:B------:R-:W-:Y:S06]  /*74b0*/  @!P2 BRA `(.L_x_11) ;  /* 0x000000000010a947 */ /* 0x000fec0003800000 */
[----:B------:R-:W-:-:S06]  /*74c0*/  USHF.L.U32 UR4, UR4, 0x1f, URZ ;  /* 0x0000001f04047899 */ /* 0x000fcc00080006ff */
[----:B-1----:R-:W-:-:S04]  /*74d0*/  IMAD.U32 R4, RZ, RZ, UR4 ;  /* 0x00000004ff047e24 */ /* 0x002fc8000f8e00ff */
[----:B------:R-:W1:Y:S02]  /*74e0*/  SYNCS.PHASECHK.TRANS64.TRYWAIT P1, [UR12], R4 ;  /* 0x00000004ff0075a7 */ /* 0x000e64000802110c */
[----:B-1----:R-:W-:Y:S05]  /*74f0*/  @!P1 BRA `(.L_x_12) ;  /* 0x0000002000c89947 */ /* 0x002fea0003800000 */
.L_x_11:
[----:B------:R-:W-:-:S04]  /*7500*/  DEPBAR.LE SB0, 0x0 ;  /* 0x000080000000791a */ /* 0x000fc80000000000 */
[----:B------:R-:W-:Y:S01]  /*7510*/  BAR.SYNC.DEFER_BLOCKING 0x0 ;  /* 0x0000000000007b1d */ /* 0x000fe20000010000 */
[----:B------:R-:W-:Y:S02]  /*7520*/  LOP3.LUT R71, R71, 0x800, RZ, 0xc0, !PT ;  /* 0x0000080047477812 */ /* 0x000fe400078ec0ff */
[----:B------:R-:W-:Y:S02]  /*7530*/  LOP3.LUT R69, R69, 0x60, RZ, 0xc0, !PT ;  /* 0x0000006045457812 */ /* 0x000fe400078ec0ff */
[----:B------:R-:W-:Y:S01]  /*7540*/  IADD3 R70, PT, PT, R70, UR10, R71 ;  /* 0x0000000a46467c10 */ /* 0x000fe2000fffe047 */
[----:B------:R-:W2:Y:S01]  /*7550*/  LDCU UR4, c[0x0][0x3b4] ;  /* 0x00007680ff0477ac */ /* 0x000ea20008000800 */
[----:B------:R-:W-:Y:S02]  /*7560*/  LEA R0, R0, UR10, 0x4 ;  /* 0x0000000a00007c11 */ /* 0x000fe4000f8e20ff */
[C-C-:B-1----:R-:W-:Y:S01]  /*7570*/  LOP3.LUT R93, R2.reuse, 0x4, R3.reuse, 0xfe, !PT ;  /* 0x00000004025d7812 */ /* 0x142fe200078efe03 */
[----:B------:R-:W-:Y:S01]  /*7580*/  IMAD R88, R69, 0x8, R70 ;  /* 0x0000000845587824 */ /* 0x000fe200078e0246 */
[----:B------:R-:W-:-:S02]  /*7590*/  LOP3.LUT R91, R2, 0x6, R3, 0xfe, !PT ;  /* 0x00000006025b7812 */ /* 0x000fc400078efe03 */
[C-C-:B------:R-:W-:Y:S02]  /*75a0*/  LOP3.LUT R115, R2.reuse, 0x8, R3.reuse, 0xfe, !PT ;  /* 0x0000000802737812 */ /* 0x140fe400078efe03 */
[C-C-:B------:R-:W-:Y:S02]  /*75b0*/  LOP3.LUT R113, R2.reuse, 0xa, R3.reuse, 0xfe, !PT ;  /* 0x0000000a02717812 */ /* 0x140fe400078efe03 */
[C-C-:B------:R-:W-:Y:S02]  /*75c0*/  LOP3.LUT R111, R2.reuse, 0xc, R3.reuse, 0xfe, !PT ;  /* 0x0000000c026f7812 */ /* 0x140fe400078efe03 */
[C-C-:B------:R-:W-:Y:S02]  /*75d0*/  LOP3.LUT R109, R2.reuse, 0xe, R3.reuse, 0xfe, !PT ;  /* 0x0000000e026d7812 */ /* 0x140fe400078efe03 */
[C-C-:B------:R-:W-:Y:S02]  /*75e0*/  LOP3.LUT R107, R2.reuse, 0x10, R3.reuse, 0xfe, !PT ;  /* 0x00000010026b7812 */ /* 0x140fe400078efe03 */
[C-C-:B------:R-:W-:Y:S01]  /*75f0*/  LOP3.LUT R105, R2.reuse, 0x12, R3.reuse, 0xfe, !PT ;  /* 0x0000001202697812 */ /* 0x140fe200078efe03 */
[----:B------:R-:W1:Y:S02]  /*7600*/  @!P0 SYNCS.CCTL.IV [UR10+0x12000] ;  /* 0x01200000ff0089b1 */ /* 0x000e64000800000a */
[----:B-1----:R-:W-:Y:S01]  /*7610*/  BAR.SYNC.DEFER_BLOCKING 0x0 ;  /* 0x0000000000007b1d */ /* 0x002fe20000010000 */
[----:B------:R-:W-:-:S02]  /*7620*/  LOP3.LUT R103, R2, 0x14, R3, 0xfe, !PT ;  /* 0x0000001402677812 */ /* 0x000fc400078efe03 */
[C-C-:B------:R-:W-:Y:S02]  /*7630*/  LOP3.LUT R101, R2.reuse, 0x16, R3.reuse, 0xfe, !PT ;  /* 0x0000001602657812 */ /* 0x140fe400078efe03 */
[C-C-:B------:R-:W-:Y:S02]  /*7640*/  LOP3.LUT R99, R2.reuse, 0x18, R3.reuse, 0xfe, !PT ;  /* 0x0000001802637812 */ /* 0x140fe400078efe03 */
[C-C-:B------:R-:W-:Y:S01]  /*7650*/  LOP3.LUT R71, R2.reuse, 0x1e, R3.reuse, 0xfe, !PT ;  /* 0x0000001e02477812 */ /* 0x140fe200078efe03 */
[----:B------:R-:W-:Y:S01]  /*7660*/  LDTM.16dp32bit_t0_t15.x64 R4, tmem[UR11] ;  /* 0x0000000b000479ee */ /* 0x000fe20008b00000 */
[----:B------:R-:W1:Y:S01]  /*7670*/  LDTM.16dp32bit_t16_t31.x64 R4, tmem[UR11+0x40] ;  /* 0x0000400b000479ee */ /* 0x000e620008b20000 */
[C-C-:B------:R-:W-:Y:S02]  /*7680*/  LOP3.LUT R89, R2.reuse, 0x1c, R3.reuse, 0xfe, !PT ;  /* 0x0000001c02597812 */ /* 0x140fe400078efe03 */
[C---:B------:R-:W-:Y:S02]  /*7690*/  LOP3.LUT R97, R2.reuse, 0x1a, R3, 0xfe, !PT ;  /* 0x0000001a02617812 */ /* 0x040fe400078efe03 */
[----:B------:R-:W-:-:S02]  /*76a0*/  LOP3.LUT R69, R2, R3, RZ, 0xfc, !PT ;  /* 0x0000000302457212 */ /* 0x000fc400078efcff */
[----:B------:R-:W-:Y:S01]  /*76b0*/  LOP3.LUT R117, R2, 0x2, R3, 0xfe, !PT ;  /* 0x0000000202757812 */ /* 0x000fe200078efe03 */
[----:B--2---:R-:W-:Y:S01]  /*76c0*/  IMAD R3, R68, UR4, RZ ;  /* 0x0000000444037c24 */ /* 0x004fe2000f8e02ff */
[----:B------:R-:W2:Y:S01]  /*76d0*/  LDC R2, c[0x0][0x3b8] ;  /* 0x0000ee00ff027b82 */ /* 0x000ea20000000800 */
[----:B------:R-:W3:Y:S01]  /*76e0*/  @!P0 SYNCS.CCTL.IV [UR10+0x12008] ;  /* 0x01200800ff0089b1 */ /* 0x000ee2000800000a */
[----:B------:R-:W-:Y:S01]  /*76f0*/  NOP ;  /* 0x0000000000007918 */ /* 0x000fe20000000000 */
[----:B------:R-:W4:Y:S01]  /*7700*/  LDCU.128 UR8, c[0x0][0x390] ;  /* 0x00007200ff0877ac */ /* 0x000f220008000c00 */
[----:B-1----:R-:W-:Y:S02]  /*7710*/  IMAD.MOV.U32 R72, RZ, RZ, R4 ;  /* 0x000000ffff487224 */ /* 0x002fe400078e0004 */
[----:B------:R-:W-:Y:S02]  /*7720*/  IMAD.MOV.U32 R4, RZ, RZ, R5 ;  /* 0x000000ffff047224 */ /* 0x000fe400078e0005 */
[----:B------:R-:W-:-:S02]  /*7730*/  IMAD.MOV.U32 R73, RZ, RZ, R6 ;  /* 0x000000ffff497224 */ /* 0x000fc400078e0006 */
[----:B------:R-:W-:Y:S02]  /*7740*/  IMAD.MOV.U32 R5, RZ, RZ, R7 ;  /* 0x000000ffff057224 */ /* 0x000fe400078e0007 */
[----:B------:R-:W-:Y:S02]  /*7750*/  IMAD.MOV.U32 R74, RZ, RZ, R8 ;  /* 0x000000ffff4a7224 */ /* 0x000fe400078e0008 */
[----:B------:R-:W-:Y:S02]  /*7760*/  IMAD.MOV.U32 R75, RZ, RZ, R10 ;  /* 0x000000ffff4b7224 */ /* 0x000fe400078e000a */
[----:B------:R-:W-:Y:S01]  /*7770*/  IMAD.MOV.U32 R6, RZ, RZ, R9 ;  /* 0x000000ffff067224 */ /* 0x000fe200078e0009 */
[----:B----4-:R-:W-:Y:S01]  /*7780*/  ISETP.GE.AND P0, PT, R68, UR10, PT ;  /* 0x0000000a44007c0c */ /* 0x010fe2000bf06270 */
[----:B------:R-:W-:Y:S01]  /*7790*/  IMAD.MOV.U32 R7, RZ, RZ, R11 ;  /* 0x000000ffff077224 */ /* 0x000fe200078e000b */
[----:B---3--:R-:W-:Y:S01]  /*77a0*/  STS.128 [R88], R72 ;  /* 0x0000004858007388 */ /* 0x008fe20000000c00 */
[----:B------:R-:W-:Y:S01]  /*77b0*/  IMAD.MOV.U32 R8, RZ, RZ, R12 ;  /* 0x000000ffff087224 */ /* 0x000fe200078e000c */
[----:B------:R-:W-:Y:S01]  /*77c0*/  ISETP.LT.AND P1, PT, R93, UR11, !P0 ;  /* 0x0000000b5d007c0c */ /* 0x000fe2000c721270 */
[----:B------:R-:W-:Y:S01]  /*77d0*/  IMAD.MOV.U32 R12, RZ, RZ, R13 ;  /* 0x000000ffff0c7224 */ /* 0x000fe200078e000d */
[----:B------:R-:W-:Y:S01]  /*77e0*/  STS.128 [R88+0x400], R4 ;  /* 0x0004000458007388 */ /* 0x000fe20000000c00 */
[----:B------:R-:W-:Y:S01]  /*77f0*/  IMAD.MOV.U32 R9, RZ, RZ, R14 ;  /* 0x000000ffff097224 */ /* 0x000fe200078e000e */
[----:B------:R-:W-:Y:S01]  /*7800*/  ISETP.LT.AND P6, PT, R91, UR11, !P0 ;  /* 0x0000000b5b007c0c */ /* 0x000fe2000c7c1270 */
[----:B------:R-:W-:Y:S01]  /*7810*/  IMAD.MOV.U32 R13, RZ, RZ, R15 ;  /* 0x000000ffff0d7224 */ /* 0x000fe200078e000f */
[----:B------:R-:W-:Y:S01]  /*7820*/  BAR.SYNC.DEFER_BLOCKING 0x0 ;  /* 0x0000000000007b1d */ /* 0x000fe20000010000 */
[----:B------:R-:W-:-:S02]  /*7830*/  IMAD.MOV.U32 R10, RZ, RZ, R16 ;  /* 0x000000ffff0a7224 */ /* 0x000fc400078e0010 */
[----:B------:R-:W-:Y:S02]  /*7840*/  IMAD.MOV.U32 R11, RZ, RZ, R18 ;  /* 0x000000ffff0b7224 */ /* 0x000fe400078e0012 */
[----:B------:R-:W-:Y:S02]  /*7850*/  IMAD.MOV.U32 R14, RZ, RZ, R17 ;  /* 0x000000ffff0e7224 */ /* 0x000fe400078e0011 */
[----:B------:R-:W-:Y:S02]  /*7860*/  IMAD.MOV.U32 R15, RZ, RZ, R19 ;  /* 0x000000ffff0f7224 */ /* 0x000fe400078e0013 */
[----:B------:R-:W-:Y:S02]  /*7870*/  IMAD.MOV.U32 R16, RZ, RZ, R20 ;  /* 0x000000ffff107224 */ /* 0x000fe400078e0014 */
[----:B------:R-:W-:Y:S02]  /*7880*/  IMAD.MOV.U32 R20, RZ, RZ, R21 ;  /* 0x000000ffff147224 */ /* 0x000fe400078e0015 */
[----:B------:R-:W-:-:S02]  /*7890*/  IMAD.MOV.U32 R17, RZ, RZ, R22 ;  /* 0x000000ffff117224 */ /* 0x000fc400078e0016 */
[----:B------:R-:W-:Y:S02]  /*78a0*/  IMAD.MOV.U32 R21, RZ, RZ, R23 ;  /* 0x000000ffff157224 */ /* 0x000fe400078e0017 */
[----:B------:R-:W-:Y:S02]  /*78b0*/  IMAD.MOV.U32 R18, RZ, RZ, R24 ;  /* 0x000000ffff127224 */ /* 0x000fe400078e0018 */
[----:B------:R-:W-:Y:S02]  /*78c0*/  IMAD.MOV.U32 R19, RZ, RZ, R26 ;  /* 0x000000ffff137224 */ /* 0x000fe400078e001a */
[----:B------:R-:W-:Y:S02]  /*78d0*/  IMAD.MOV.U32 R22, RZ, RZ, R25 ;  /* 0x000000ffff167224 */ /* 0x000fe400078e0019 */
[----:B------:R-:W-:Y:S01]  /*78e0*/  IMAD.MOV.U32 R23, RZ, RZ, R27 ;  /* 0x000000ffff177224 */ /* 0x000fe200078e001b */
[----:B------:R-:W1:Y:S01]  /*78f0*/  LDS.128 R76, [R0] ;  /* 0x00000000004c7984 */ /* 0x000e620000000c00 */
[----:B------:R-:W-:-:S02]  /*7900*/  IMAD.MOV.U32 R24, RZ, RZ, R28 ;  /* 0x000000ffff187224 */ /* 0x000fc400078e001c */
[----:B------:R-:W-:Y:S01]  /*7910*/  IMAD.MOV.U32 R28, RZ, RZ, R29 ;  /* 0x000000ffff1c7224 */ /* 0x000fe200078e001d */
[----:B------:R-:W-:Y:S01]  /*7920*/  LDS.128 R4, [R0+0x800] ;  /* 0x0008000000047984 */ /* 0x000fe20000000c00 */
[----:B------:R-:W-:Y:S02]  /*7930*/  IMAD.MOV.U32 R25, RZ, RZ, R30 ;  /* 0x000000ffff197224 */ /* 0x000fe400078e001e */
[----:B------:R-:W-:Y:S01]  /*7940*/  IMAD.MOV.U32 R29, RZ, RZ, R31 ;  /* 0x000000ffff1d7224 */ /* 0x000fe200078e001f */
[----:B------:R-:W-:Y:S01]  /*7950*/  BAR.SYNC.DEFER_BLOCKING 0x0 ;  /* 0x0000000000007b1d */ /* 0x000fe20000010000 */
[----:B------:R-:W-:Y:S02]  /*7960*/  IMAD.MOV.U32 R26, RZ, RZ, R32 ;  /* 0x000000ffff1a7224 */ /* 0x000fe400078e0020 */
[----:B------:R-:W-:Y:S02]  /*7970*/  IMAD.MOV.U32 R27, RZ, RZ, R34 ;  /* 0x000000ffff1b7224 */ /* 0x000fe400078e0022 */
        /* <DEDUP_REMOVED lines=9> */
[----:B------:R-:W-:Y:S01]  /*7a10*/  IMAD.MOV.U32 R123, RZ, RZ, R67 ;  /* 0x000000ffff7b7224 */ /* 0x000fe200078e0043 */
[----:B------:R-:W-:Y:S01]  /*7a20*/  STS.128 [R88], R8 ;  /* 0x0000000858007388 */ /* 0x000fe20000000c00 */
[-C--:B--2---:R-:W-:Y:S02]  /*7a30*/  IMAD R68, R101, R2.reuse, RZ ;  /* 0x0000000265447224 */ /* 0x084fe400078e02ff */
[----:B------:R-:W-:Y:S01]  /*7a40*/  IMAD R70, R99, R2, RZ ;  /* 0x0000000263467224 */ /* 0x000fe200078e02ff */
[----:B------:R-:W-:Y:S01]  /*7a50*/  STS.128 [R88+0x400], R12 ;  /* 0x0004000c58007388 */ /* 0x000fe20000000c00 */
[----:B------:R-:W-:Y:S06]  /*7a60*/  BAR.SYNC.DEFER_BLOCKING 0x0 ;  /* 0x0000000000007b1d */ /* 0x000fec0000010000 */
[----:B------:R-:W2:Y:S04]  /*7a70*/  LDS.128 R80, [R0] ;  /* 0x0000000000507984 */ /* 0x000ea80000000c00 */
[----:B------:R-:W-:Y:S01]  /*7a80*/  LDS.128 R8, [R0+0x800] ;  /* 0x0008000000087984 */ /* 0x000fe20000000c00 */
[----:B------:R-:W-:Y:S06]  /*7a90*/  BAR.SYNC.DEFER_BLOCKING 0x0 ;  /* 0x0000000000007b1d */ /* 0x000fec0000010000 */
[----:B------:R-:W-:Y:S04]  /*7aa0*/  STS.128 [R88], R16 ;  /* 0x0000001058007388 */ /* 0x000fe80000000c00 */
[----:B------:R3:W-:Y:S01]  /*7ab0*/  STS.128 [R88+0x400], R20 ;  /* 0x0004001458007388 */ /* 0x0007e20000000c00 */
[----:B------:R-:W-:Y:S01]  /*7ac0*/  BAR.SYNC.DEFER_BLOCKING 0x0 ;  /* 0x0000000000007b1d */ /* 0x000fe20000010000 */
[----:B---3--:R-:W-:-:S02]  /*7ad0*/  IMAD.MOV.U32 R20, RZ, RZ, R36 ;  /* 0x000000ffff147224 */ /* 0x008fc400078e0024 */
[----:B------:R-:W-:Y:S02]  /*7ae0*/  IMAD.MOV.U32 R21, RZ, RZ, R38 ;  /* 0x000000ffff157224 */ /* 0x000fe400078e0026 */
[----:B------:R-:W-:Y:S02]  /*7af0*/  IMAD.MOV.U32 R22, RZ, RZ, R40 ;  /* 0x000000ffff167224 */ /* 0x000fe400078e0028 */
[----:B------:R-:W-:Y:S01]  /*7b00*/  IMAD.MOV.U32 R23, RZ, RZ, R42 ;  /* 0x000000ffff177224 */ /* 0x000fe200078e002a */
[----:B------:R-:W3:Y:S04]  /*7b10*/  LDS.128 R84, [R0] ;  /* 0x0000000000547984 */ /* 0x000ee80000000c00 */
[----:B------:R-:W-:Y:S01]  /*7b20*/  LDS.128 R12, [R0+0x800] ;  /* 0x00080000000c7984 */ /* 0x000fe20000000c00 */
[----:B------:R-:W-:Y:S06]  /*7b30*/  BAR.SYNC.DEFER_BLOCKING 0x0 ;  /* 0x0000000000007b1d */ /* 0x000fec0000010000 */
[----:B------:R4:W-:Y:S04]  /*7b40*/  STS.128 [R88], R24 ;  /* 0x0000001858007388 */ /* 0x0009e80000000c00 */
[----:B------:R5:W-:Y:S01]  /*7b50*/  STS.128 [R88+0x400], R28 ;  /* 0x0004001c58007388 */ /* 0x000be20000000c00 */
[----:B------:R-:W-:Y:S01]  /*7b60*/  BAR.SYNC.DEFER_BLOCKING 0x0 ;  /* 0x0000000000007b1d */ /* 0x000fe20000010000 */
[----:B----4-:R-:W-:-:S02]  /*7b70*/  IMAD.MOV.U32 R24, RZ, RZ, R44 ;  /* 0x000000ffff187224 */ /* 0x010fc400078e002c */
[----:B------:R-:W-:Y:S02]  /*7b80*/  IMAD.MOV.U32 R25, RZ, RZ, R46 ;  /* 0x000000ffff197224 */ /* 0x000fe400078e002e */
[----:B------:R-:W-:Y:S02]  /*7b90*/  IMAD.MOV.U32 R26, RZ, RZ, R48 ;  /* 0x000000ffff1a7224 */ /* 0x000fe400078e0030 */
[----:B------:R-:W-:Y:S02]  /*7ba0*/  IMAD.MOV.U32 R27, RZ, RZ, R50 ;  /* 0x000000ffff1b7224 */ /* 0x000fe400078e0032 */
[----:B-----5:R-:W-:Y:S02]  /*7bb0*/  IMAD.MOV.U32 R28, RZ, RZ, R45 ;  /* 0x000000ffff1c7224 */ /* 0x020fe400078e002d */
[----:B------:R-:W-:Y:S02]  /*7bc0*/  IMAD.MOV.U32 R29, RZ, RZ, R47 ;  /* 0x000000ffff1d7224 */ /* 0x000fe400078e002f */
[----:B------:R-:W-:-:S02]  /*7bd0*/  IMAD.MOV.U32 R30, RZ, RZ, R49 ;  /* 0x000000ffff1e7224 */ /* 0x000fc400078e0031 */
[----:B------:R-:W-:Y:S01]  /*7be0*/  IMAD.MOV.U32 R31, RZ, RZ, R51 ;  /* 0x000000ffff1f7224 */ /* 0x000fe200078e0033 */
[----:B------:R-:W4:Y:S01]  /*7bf0*/  LDS.128 R72, [R0] ;  /* 0x0000000000487984 */ /* 0x000f220000000c00 */
[----:B------:R-:W-:Y:S02]  /*7c00*/  IMAD.MOV.U32 R44, RZ, RZ, R52 ;  /* 0x000000ffff2c7224 */ /* 0x000fe400078e0034 */
[----:B------:R-:W-:Y:S01]  /*7c10*/  IMAD.MOV.U32 R45, RZ, RZ, R54 ;  /* 0x000000ffff2d7224 */ /* 0x000fe200078e0036 */
[----:B------:R-:W-:Y:S01]  /*7c20*/  LDS.128 R16, [R0+0x800] ;  /* 0x0008000000107984 */ /* 0x000fe20000000c00 */
[----:B------:R-:W-:Y:S02]  /*7c30*/  IMAD.MOV.U32 R46, RZ, RZ, R56 ;  /* 0x000000ffff2e7224 */ /* 0x000fe400078e0038 */
        /* <DEDUP_REMOVED lines=10> */
[-C--:B------:R-:W-:Y:S02]  /*7ce0*/  IMAD R59, R111, R2.reuse, RZ ;  /* 0x000000026f3b7224 */ /* 0x080fe400078e02ff */
[-C--:B------:R-:W-:Y:S02]  /*7cf0*/  IMAD R60, R109, R2.reuse, RZ ;  /* 0x000000026d3c7224 */ /* 0x080fe400078e02ff */
[-C--:B------:R-:W-:Y:S02]  /*7d00*/  IMAD R62, R107, R2.reuse, RZ ;  /* 0x000000026b3e7224 */ /* 0x080fe400078e02ff */
[-C--:B------:R-:W-:Y:S01]  /*7d10*/  IMAD R64, R105, R2.reuse, RZ ;  /* 0x0000000269407224 */ /* 0x080fe200078e02ff */
[----:B------:R-:W-:Y:S01]  /*7d20*/  STS.128 [R88], R20 ;  /* 0x0000001458007388 */ /* 0x000fe20000000c00 */
[----:B------:R-:W-:-:S03]  /*7d30*/  IMAD R66, R103, R2, RZ ;  /* 0x0000000267427224 */ /* 0x000fc600078e02ff */
[----:B------:R-:W-:Y:S01]  /*7d40*/  STS.128 [R88+0x400], R32 ;  /* 0x0004002058007388 */ /* 0x000fe20000000c00 */
[----:B------:R-:W-:Y:S06]  /*7d50*/  BAR.SYNC.DEFER_BLOCKING 0x0 ;  /* 0x0000000000007b1d */ /* 0x000fec0000010000 */
[----:B------:R-:W5:Y:S04]  /*7d60*/  LDS.128 R40, [R0] ;  /* 0x0000000000287984 */ /* 0x000f680000000c00 */
[----:B------:R-:W-:Y:S01]  /*7d70*/  LDS.128 R20, [R0+0x800] ;  /* 0x0008000000147984 */ /* 0x000fe20000000c00 */
[----:B------:R-:W-:Y:S06]  /*7d80*/  BAR.SYNC.DEFER_BLOCKING 0x0 ;  /* 0x0000000000007b1d */ /* 0x000fec0000010000 */
[----:B------:R-:W-:Y:S04]  /*7d90*/  STS.128 [R88], R24 ;  /* 0x0000001858007388 */ /* 0x000fe80000000c00 */
[----:B------:R-:W-:Y:S01]  /*7da0*/  STS.128 [R88+0x400], R28 ;  /* 0x0004001c58007388 */ /* 0x000fe20000000c00 */
[----:B------:R-:W-:Y:S06]  /*7db0*/  BAR.SYNC.DEFER_BLOCKING 0x0 ;  /* 0x0000000000007b1d */ /* 0x000fec0000010000 */
[----:B------:R-:W1:Y:S04]  /*7dc0*/  LDS.128 R36, [R0] ;  /* 0x0000000000247984 */ /* 0x000e680000000c00 */
[----:B------:R-:W-:Y:S01]  /*7dd0*/  LDS.128 R28, [R0+0x800] ;  /* 0x00080000001c7984 */ /* 0x000fe20000000c00 */
[----:B------:R-:W-:Y:S06]  /*7de0*/  BAR.SYNC.DEFER_BLOCKING 0x0 ;  /* 0x0000000000007b1d */ /* 0x000fec0000010000 */
[----:B------:R2:W-:Y:S04]  /*7df0*/  STS.128 [R88], R44 ;  /* 0x0000002c58007388 */ /* 0x0005e80000000c00 */
[----:B------:R3:W-:Y:S01]  /*7e00*/  STS.128 [R88+0x400], R48 ;  /* 0x0004003058007388 */ /* 0x0007e20000000c00 */
[----:B------:R-:W-:Y:S01]  /*7e10*/  BAR.SYNC.DEFER_BLOCKING 0x0 ;  /* 0x0000000000007b1d */ /* 0x000fe20000010000 */
[-C--:B--2---:R-:W-:Y:S01]  /*7e20*/  IMAD R46, R93, R2.reuse, RZ ;  /* 0x000000025d2e7224 */ /* 0x084fe200078e02ff */
[----:B------:R-:W-:Y:S01]  /*7e30*/  LEA R44, P2, R3, UR8, 0x2 ;  /* 0x00000008032c7c11 */ /* 0x000fe2000f8410ff */
[----:B------:R-:W-:-:S02]  /*7e40*/  IMAD R47, R91, R2, RZ ;  /* 0x000000025b2f7224 */ /* 0x000fc400078e02ff */
[-C--:B---3--:R-:W-:Y:S01]  /*7e50*/  IMAD R48, R115, R2.reuse, RZ ;  /* 0x0000000273307224 */ /* 0x088fe200078e02ff */
[----:B------:R-:W-:Y:S01]  /*7e60*/  LEA.HI.X.SX32 R3, R3, UR9, 0x2, P2 ;  /* 0x0000000903037c11 */ /* 0x000fe200090f16ff */
[----:B------:R-:W-:Y:S01]  /*7e70*/  IMAD R49, R113, R2, RZ ;  /* 0x0000000271317224 */ /* 0x000fe200078e02ff */
[C---:B------:R-:W-:Y:S01]  /*7e80*/  LEA R50, P4, R46.reuse, R44, 0x2 ;  /* 0x0000002c2e327211 */ /* 0x040fe200078810ff */
[C---:B------:R-:W-:Y:S01]  /*7e90*/  IMAD R45, R69.reuse, R2, RZ ;  /* 0x00000002452d7224 */ /* 0x040fe200078e02ff */
[----:B------:R-:W-:Y:S02]  /*7ea0*/  ISETP.LT.AND P2, PT, R69, UR11, !P0 ;  /* 0x0000000b45007c0c */ /* 0x000fe4000c741270 */
[-C--:B------:R-:W-:Y:S02]  /*7eb0*/  LEA.HI.X.SX32 R51, R46, R3.reuse, 0x2, P4 ;  /* 0x000000032e337211 */ /* 0x080fe400020f16ff */
[C---:B------:R-:W-:Y:S01]  /*7ec0*/  LEA R56, P4, R49.reuse, R44, 0x2 ;  /* 0x0000002c31387211 */ /* 0x040fe200078810ff */
[----:B------:R-:W2:Y:S03]  /*7ed0*/  LDS.128 R32, [R0] ;  /* 0x0000000000207984 */ /* 0x000ea60000000c00 */
[-C--:B------:R-:W-:Y:S01]  /*7ee0*/  LEA.HI.X.SX32 R57, R49, R3.reuse, 0x2, P4 ;  /* 0x0000000331397211 */ /* 0x080fe200020f16ff */
[----:B------:R-:W-:Y:S01]  /*7ef0*/  IMAD R49, R117, R2, RZ ;  /* 0x0000000275317224 */ /* 0x000fe200078e02ff */
[CC--:B------:R-:W-:Y:S01]  /*7f00*/  LEA R92, P4, R62.reuse, R44.reuse, 0x2 ;  /* 0x0000002c3e5c7211 */ /* 0x0c0fe200078810ff */
[----:B------:R-:W-:Y:S03]  /*7f10*/  LDS.128 R24, [R0+0x800] ;  /* 0x0008000000187984 */ /* 0x000fe60000000c00 */
[----:B------:R-:W-:Y:S01]  /*7f20*/  LEA.HI.X.SX32 R93, R62, R3, 0x2, P4 ;  /* 0x000000033e5d7211 */ /* 0x000fe200020f16ff */
[----:B------:R-:W-:Y:S06]  /*7f30*/  BAR.SYNC.DEFER_BLOCKING 0x0 ;  /* 0x0000000000007b1d */ /* 0x000fec0000010000 */
[----:B------:R3:W-:Y:S04]  /*7f40*/  STS.128 [R88], R52 ;  /* 0x0000003458007388 */ /* 0x0007e80000000c00 */
[----:B------:R-:W-:Y:S01]  /*7f50*/  STS.128 [R88+0x400], R120 ;  /* 0x0004007858007388 */ /* 0x000fe20000000c00 */
[----:B------:R-:W-:Y:S01]  /*7f60*/  BAR.SYNC.DEFER_BLOCKING 0x0 ;  /* 0x0000000000007b1d */ /* 0x000fe20000010000 */
[----:B---3--:R-:W-:-:S02]  /*7f70*/  LEA R52, P5, R47, R44, 0x2 ;  /* 0x0000002c2f347211 */ /* 0x008fc400078a10ff */
[CC--:B------:R-:W-:Y:S02]  /*7f80*/  LEA R54, P3, R48.reuse, R44.reuse, 0x2 ;  /* 0x0000002c30367211 */ /* 0x0c0fe400078610ff */
[-C--:B------:R-:W-:Y:S02]  /*7f90*/  LEA.HI.X.SX32 R53, R47, R3.reuse, 0x2, P5 ;  /* 0x000000032f357211 */ /* 0x080fe400028f16ff */
[CC--:B------:R-:W-:Y:S02]  /*7fa0*/  LEA R58, P5, R59.reuse, R44.reuse, 0x2 ;  /* 0x0000002c3b3a7211 */ /* 0x0c0fe400078a10ff */
[-C--:B------:R-:W-:Y:S02]  /*7fb0*/  LEA.HI.X.SX32 R55, R48, R3.reuse, 0x2, P3 ;  /* 0x0000000330377211 */ /* 0x080fe400018f16ff */
[----:B------:R-:W-:Y:S02]  /*7fc0*/  LEA R90, P3, R60, R44, 0x2 ;  /* 0x0000002c3c5a7211 */ /* 0x000fe400078610ff */
[----:B------:R-:W-:-:S02]  /*7fd0*/  LEA.HI.X.SX32 R59, R59, R3, 0x2, P5 ;  /* 0x000000033b3b7211 */ /* 0x000fc400028f16ff */
[-C--:B------:R-:W-:Y:S02]  /*7fe0*/  LEA R94, P5, R64, R44.reuse, 0x2 ;  /* 0x0000002c405e7211 */ /* 0x080fe400078a10ff */
[-C--:B------:R-:W-:Y:S02]  /*7ff0*/  LEA.HI.X.SX32 R91, R60, R3.reuse, 0x2, P3 ;  /* 0x000000033c5b7211 */ /* 0x080fe400018f16ff */
[-C--:B------:R-:W-:Y:S02]  /*8000*/  LEA R60, P4, R66, R44.reuse, 0x2 ;  /* 0x0000002c423c7211 */ /* 0x080fe400078810ff */
[-C--:B------:R-:W-:Y:S02]  /*8010*/  LEA.HI.X.SX32 R95, R64, R3.reuse, 0x2, P5 ;  /* 0x00000003405f7211 */ /* 0x080fe400028f16ff */
[----:B------:R-:W-:Y:S02]  /*8020*/  LEA R46, P5, R45, R44, 0x2 ;  /* 0x0000002c2d2e7211 */ /* 0x000fe400078a10ff */
[----:B------:R-:W-:-:S02]  /*8030*/  LEA.HI.X.SX32 R61, R66, R3, 0x2, P4 ;  /* 0x00000003423d7211 */ /* 0x000fc400020f16ff */
[-C--:B------:R-:W-:Y:S02]  /*8040*/  LEA R62, P4, R68, R44.reuse, 0x2 ;  /* 0x0000002c443e7211 */ /* 0x080fe400078810ff */
[-C--:B------:R-:W-:Y:S01]  /*8050*/  LEA.HI.X.SX32 R47, R45, R3.reuse, 0x2, P5 ;  /* 0x000000032d2f7211 */ /* 0x080fe200028f16ff */
[----:B------:R-:W-:Y:S01]  /*8060*/  IMAD R45, R2, 0x20, R45 ;  /* 0x00000020022d7824 */ /* 0x000fe200078e022d */
[----:B------:R-:W-:Y:S02]  /*8070*/  ISETP.LT.AND P3, PT, R117, UR11, !P0 ;  /* 0x0000000b75007c0c */ /* 0x000fe4000c761270 */
[-C--:B------:R-:W-:Y:S01]  /*8080*/  LEA R48, P5, R49, R44.reuse, 0x2 ;  /* 0x0000002c31307211 */ /* 0x080fe200078a10ff */
[----:B-1----:R1:W-:Y:S01]  /*8090*/  @P2 STG.E desc[UR20][R46.64], R76 ;  /* 0x0000004c2e002986 */ /* 0x0023e2000c101914 */
[----:B------:R-:W-:Y:S02]  /*80a0*/  LEA.HI.X.SX32 R63, R68, R3, 0x2, P4 ;  /* 0x00000003443f7211 */ /* 0x000fe400020f16ff */
[----:B------:R-:W-:-:S02]  /*80b0*/  LEA R64, P4, R70, R44, 0x2 ;  /* 0x0000002c46407211 */ /* 0x000fc400078810ff */
[-C--:B------:R-:W-:Y:S02]  /*80c0*/  LEA.HI.X.SX32 R49, R49, R3.reuse, 0x2, P5 ;  /* 0x0000000331317211 */ /* 0x080fe400028f16ff */
[----:B------:R-:W-:Y:S02]  /*80d0*/  ISETP.LT.AND P5, PT, R115, UR11, !P0 ;  /* 0x0000000b73007c0c */ /* 0x000fe4000c7a1270 */
[----:B------:R-:W-:Y:S01]  /*80e0*/  LEA.HI.X.SX32 R65, R70, R3, 0x2, P4 ;  /* 0x0000000346417211 */ /* 0x000fe200020f16ff */
[----:B------:R-:W-:Y:S01]  /*80f0*/  @P3 STG.E desc[UR20][R48.64], R77 ;  /* 0x0000004d30003986 */ /* 0x000fe2000c101914 */
[----:B------:R-:W-:Y:S01]  /*8100*/  ISETP.LT.AND P4, PT, R113, UR11, !P0 ;  /* 0x0000000b71007c0c */ /* 0x000fe2000c781270 */
[----:B-1----:R-:W-:Y:S01]  /*8110*/  IMAD R47, R97, R2, RZ ;  /* 0x00000002612f7224 */ /* 0x002fe200078e02ff */
[----:B------:R-:W-:Y:S01]  /*8120*/  ISETP.LT.AND P2, PT, R111, UR11, !P0 ;  /* 0x0000000b6f007c0c */ /* 0x000fe2000c741270 */
[----:B------:R1:W-:Y:S01]  /*8130*/  @P1 STG.E desc[UR20][R50.64], R78 ;  /* 0x0000004e32001986 */ /* 0x0003e2000c101914 */
[----:B------:R-:W-:-:S02]  /*8140*/  ISETP.LT.AND P3, PT, R109, UR11, !P0 ;  /* 0x0000000b6d007c0c */ /* 0x000fc4000c761270 */
[----:B------:R-:W-:Y:S01]  /*8150*/  ISETP.LT.AND P1, PT, R107, UR11, !P0 ;  /* 0x0000000b6b007c0c */ /* 0x000fe2000c721270 */
[----:B------:R3:W-:Y:S01]  /*8160*/  @P6 STG.E desc[UR20][R52.64], R79 ;  /* 0x0000004f34006986 */ /* 0x0007e2000c101914 */
[----:B------:R-:W-:Y:S02]  /*8170*/  ISETP.LT.AND P6, PT, R105, UR11, !P0 ;  /* 0x0000000b69007c0c */ /* 0x000fe4000c7c1270 */
[----:B------:R-:W-:Y:S01]  /*8180*/  LOP3.LUT R46, R69, 0x20, RZ, 0xfc, !PT ;  /* 0x00000020452e7812 */ /* 0x000fe200078efcff */
[----:B------:R2:W-:Y:S01]  /*8190*/  @P5 STG.E desc[UR20][R54.64], R80 ;  /* 0x0000005036005986 */ /* 0x0005e2000c101914 */
[----:B------:R-:W-:-:S03]  /*81a0*/  ISETP.LT.AND P5, PT, R103, UR11, !P0 ;  /* 0x0000000b67007c0c */ /* 0x000fc6000c7a1270 */
[----:B------:R-:W-:Y:S01]  /*81b0*/  @P4 STG.E desc[UR20][R56.64], R81 ;  /* 0x0000005138004986 */ /* 0x000fe2000c101914 */
[----:B------:R-:W-:Y:S02]  /*81c0*/  ISETP.LT.AND P4, PT, R101, UR11, !P0 ;  /* 0x0000000b65007c0c */ /* 0x000fe4000c781270 */
[----:B-1----:R-:W-:Y:S01]  /*81d0*/  LOP3.LUT R51, R69, 0x22, RZ, 0xfc, !PT ;  /* 0x0000002245337812 */ /* 0x002fe200078efcff */
[----:B------:R-:W-:Y:S01]  /*81e0*/  @P2 STG.E desc[UR20][R58.64], R82 ;  /* 0x000000523a002986 */ /* 0x000fe2000c101914 */
[----:B------:R-:W-:Y:S02]  /*81f0*/  ISETP.LT.AND P2, PT, R99, UR11, !P0 ;  /* 0x0000000b63007c0c */ /* 0x000fe4000c741270 */
[C---:B---3--:R-:W-:Y:S01]  /*8200*/  LOP3.LUT R52, R69.reuse, 0x24, RZ, 0xfc, !PT ;  /* 0x0000002445347812 */ /* 0x048fe200078efcff */
[----:B------:R-:W-:Y:S01]  /*8210*/  @P3 STG.E desc[UR20][R90.64], R83 ;  /* 0x000000535a003986 */ /* 0x000fe2000c101914 */
[----:B------:R-:W-:Y:S01]  /*8220*/  ISETP.LT.AND P3, PT, R46, UR11, !P0 ;  /* 0x0000000b2e007c0c */ /* 0x000fe2000c761270 */
[----:B--2---:R-:W-:Y:S01]  /*8230*/  IMAD R55, R2, 0x2, R45 ;  /* 0x0000000202377824 */ /* 0x004fe200078e022d */
[----:B------:R-:W-:Y:S01]  /*8240*/  LOP3.LUT R53, R69, 0x26, RZ, 0xfc, !PT ;  /* 0x0000002645357812 */ /* 0x000fe200078efcff */
[----:B------:R-:W-:Y:S01]  /*8250*/  @P1 STG.E desc[UR20][R92.64], R84 ;  /* 0x000000545c001986 */ /* 0x000fe2000c101914 */
[----:B------:R-:W-:-:S02]  /*8260*/  ISETP.LT.AND P1, PT, R97, UR11, !P0 ;  /* 0x0000000b61007c0c */ /* 0x000fc4000c721270 */
[----:B------:R-:W-:Y:S01]  /*8270*/  LOP3.LUT R54, R69, 0x28, RZ, 0xfc, !PT ;  /* 0x0000002845367812 */ /* 0x000fe200078efcff */
[----:B------:R-:W-:Y:S01]  /*8280*/  @P6 STG.E desc[UR20][R94.64], R85 ;  /* 0x000000555e006986 */ /* 0x000fe2000c101914 */
[----:B------:R-:W-:-:S03]  /*8290*/  ISETP.LT.AND P6, PT, R53, UR11, !P0 ;  /* 0x0000000b35007c0c */ /* 0x000fc6000c7c1270 */
[----:B------:R-:W-:Y:S01]  /*82a0*/  @P5 STG.E desc[UR20][R60.64], R86 ;  /* 0x000000563c005986 */ /* 0x000fe2000c101914 */
[----:B------:R-:W-:-:S03]  /*82b0*/  LEA R46, P5, R47, R44, 0x2 ;  /* 0x0000002c2f2e7211 */ /* 0x000fc600078a10ff */
[----:B------:R-:W-:Y:S01]  /*82c0*/  @P4 STG.E desc[UR20][R62.64], R87 ;  /* 0x000000573e004986 */ /* 0x000fe2000c101914 */
[----:B------:R-:W-:Y:S02]  /*82d0*/  LEA.HI.X.SX32 R47, R47, R3, 0x2, P5 ;  /* 0x000000032f2f7211 */ /* 0x000fe400028f16ff */
[----:B------:R-:W-:Y:S01]  /*82e0*/  ISETP.LT.AND P5, PT, R71, UR11, !P0 ;  /* 0x0000000b47007c0c */ /* 0x000fe2000c7a1270 */
[----:B----4-:R-:W-:Y:S01]  /*82f0*/  @P2 STG.E desc[UR20][R64.64], R72 ;  /* 0x0000004840002986 */ /* 0x010fe2000c101914 */
[C---:B------:R-:W-:Y:S01]  /*8300*/  ISETP.LT.AND P2, PT, R89.reuse, UR11, !P0 ;  /* 0x0000000b59007c0c */ /* 0x040fe2000c741270 */
[-C--:B------:R-:W-:Y:S02]  /*8310*/  IMAD R89, R89, R2.reuse, RZ ;  /* 0x0000000259597224 */ /* 0x080fe400078e02ff */
[----:B------:R-:W-:Y:S01]  /*8320*/  IMAD R71, R71, R2, RZ ;  /* 0x0000000247477224 */ /* 0x000fe200078e02ff */
[----:B------:R1:W-:Y:S02]  /*8330*/  @P1 STG.E desc[UR20][R46.64], R73 ;  /* 0x000000492e001986 */ /* 0x0003e4000c101914 */
[----:B------:R-:W-:-:S02]  /*8340*/  LEA R48, P1, R89, R44, 0x2 ;  /* 0x0000002c59307211 */ /* 0x000fc400078210ff */
[-C--:B------:R-:W-:Y:S02]  /*8350*/  LEA R50, P4, R71, R44.reuse, 0x2 ;  /* 0x0000002c47327211 */ /* 0x080fe400078810ff */
[-C--:B------:R-:W-:Y:S02]  /*8360*/  LEA.HI.X.SX32 R49, R89, R3.reuse, 0x2, P1 ;  /* 0x0000000359317211 */ /* 0x080fe400008f16ff */
[----:B------:R-:W-:Y:S02]  /*8370*/  ISETP.LT.AND P1, PT, R51, UR11, !P0 ;  /* 0x0000000b33007c0c */ /* 0x000fe4000c721270 */
[----:B------:R-:W-:Y:S01]  /*8380*/  LEA.HI.X.SX32 R51, R71, R3, 0x2, P4 ;  /* 0x0000000347337211 */ /* 0x000fe200020f16ff */
[----:B------:R2:W-:Y:S01]  /*8390*/  @P2 STG.E desc[UR20][R48.64], R74 ;  /* 0x0000004a30002986 */ /* 0x0005e2000c101914 */
[----:B------:R-:W-:Y:S02]  /*83a0*/  ISETP.LT.AND P4, PT, R52, UR11, !P0 ;  /* 0x0000000b34007c0c */ /* 0x000fe4000c781270 */
[-C--:B-1----:R-:W-:Y:S01]  /*83b0*/  LEA R46, P2, R45, R44.reuse, 0x2 ;  /* 0x0000002c2d2e7211 */ /* 0x082fe200078410ff */
[----:B------:R1:W-:Y:S01]  /*83c0*/  @P5 STG.E desc[UR20][R50.64], R75 ;  /* 0x0000004b32005986 */ /* 0x0003e2000c101914 */
[----:B------:R-:W-:-:S02]  /*83d0*/  LEA R52, P5, R55, R44, 0x2 ;  /* 0x0000002c37347211 */ /* 0x000fc400078a10ff */
[-C--:B------:R-:W-:Y:S02]  /*83e0*/  LEA.HI.X.SX32 R47, R45, R3.reuse, 0x2, P2 ;  /* 0x000000032d2f7211 */ /* 0x080fe400010f16ff */
[----:B------:R-:W-:Y:S01]  /*83f0*/  LEA.HI.X.SX32 R53, R55, R3, 0x2, P5 ;  /* 0x0000000337357211 */ /* 0x000fe200028f16ff */
[----:B------:R-:W-:Y:S01]  /*8400*/  IMAD R55, R2, 0x2, R55 ;  /* 0x0000000202377824 */ /* 0x000fe200078e0237 */
[----:B------:R-:W-:Y:S01]  /*8410*/  ISETP.LT.AND P2, PT, R54, UR11, !P0 ;  /* 0x0000000b36007c0c */ /* 0x000fe2000c741270 */
[----:B-----5:R3:W-:Y:S01]  /*8420*/  @P3 STG.E desc[UR20][R46.64], R40 ;  /* 0x000000282e003986 */ /* 0x0207e2000c101914 */
[----:B------:R-:W-:Y:S01]  /*8430*/  LOP3.LUT R54, R69, 0x2c, RZ, 0xfc, !PT ;  /* 0x0000002c45367812 */ /* 0x000fe200078efcff */
[----:B------:R-:W-:Y:S02]  /*8440*/  IMAD R45, R2, 0x2, R55 ;  /* 0x00000002022d7824 */ /* 0x000fe400078e0237 */
[----:B------:R4:W-:Y:S01]  /*8450*/  @P1 STG.E desc[UR20][R52.64], R41 ;  /* 0x0000002934001986 */ /* 0x0009e2000c101914 */
[----:B--2---:R-:W-:-:S02]  /*8460*/  LEA R48, P1, R55, R44, 0x2 ;  /* 0x0000002c37307211 */ /* 0x004fc400078210ff */
[----:B-1----:R-:W-:Y:S02]  /*8470*/  LOP3.LUT R51, R69, 0x2a, RZ, 0xfc, !PT ;  /* 0x0000002a45337812 */ /* 0x002fe400078efcff */
[----:B------:R-:W-:Y:S02]  /*8480*/  LEA R50, P3, R45, R44, 0x2 ;  /* 0x0000002c2d327211 */ /* 0x000fe400078610ff */
[-C--:B------:R-:W-:Y:S01]  /*8490*/  LEA.HI.X.SX32 R49, R55, R3.reuse, 0x2, P1 ;  /* 0x0000000337317211 */ /* 0x080fe200008f16ff */
[C---:B------:R-:W-:Y:S01]  /*84a0*/  IMAD R55, R2.reuse, 0x2, R45 ;  /* 0x0000000202377824 */ /* 0x040fe200078e022d */
[----:B------:R-:W-:Y:S02]  /*84b0*/  ISETP.LT.AND P5, PT, R51, UR11, !P0 ;  /* 0x0000000b33007c0c */ /* 0x000fe4000c7a1270 */
[----:B------:R-:W-:Y:S01]  /*84c0*/  LEA.HI.X.SX32 R51, R45, R3, 0x2, P3 ;  /* 0x000000032d337211 */ /* 0x000fe200018f16ff */
[----:B------:R-:W-:Y:S01]  /*84d0*/  IMAD R45, R2, 0x2, R55 ;  /* 0x00000002022d7824 */ /* 0x000fe200078e0237 */
[----:B------:R1:W-:Y:S01]  /*84e0*/  @P4 STG.E desc[UR20][R48.64], R42 ;  /* 0x0000002a30004986 */ /* 0x0003e2000c101914 */
[----:B---3--:R-:W-:-:S02]  /*84f0*/  LOP3.LUT R47, R69, 0x2e, RZ, 0xfc, !PT ;  /* 0x0000002e452f7812 */ /* 0x008fc400078efcff */
[-C--:B------:R-:W-:Y:S01]  /*8500*/  LEA R40, P3, R55, R44.reuse, 0x2 ;  /* 0x0000002c37287211 */ /* 0x080fe200078610ff */
[----:B------:R2:W-:Y:S01]  /*8510*/  @P6 STG.E desc[UR20][R50.64], R43 ;  /* 0x0000002b32006986 */ /* 0x0005e2000c101914 */
[-C--:B------:R-:W-:Y:S02]  /*8520*/  LEA R46, P6, R45, R44.reuse, 0x2 ;  /* 0x0000002c2d2e7211 */ /* 0x080fe400078c10ff */
[----:B------:R-:W-:Y:S02]  /*8530*/  ISETP.LT.AND P4, PT, R47, UR11, !P0 ;  /* 0x0000000b2f007c0c */ /* 0x000fe4000c781270 */
[-C--:B----4-:R-:W-:Y:S02]  /*8540*/  LEA.HI.X.SX32 R41, R55, R3.reuse, 0x2, P3 ;  /* 0x0000000337297211 */ /* 0x090fe400018f16ff */
[----:B------:R-:W-:Y:S01]  /*8550*/  LEA.HI.X.SX32 R47, R45, R3, 0x2, P6 ;  /* 0x000000032d2f7211 */ /* 0x000fe200030f16ff */
[----:B------:R-:W-:Y:S01]  /*8560*/  IMAD R45, R2, 0x2, R45 ;  /* 0x00000002022d7824 */ /* 0x000fe200078e022d */
[----:B------:R-:W-:Y:S01]  /*8570*/  LOP3.LUT R52, R69, 0x30, RZ, 0xfc, !PT ;  /* 0x0000003045347812 */ /* 0x000fe200078efcff */
[----:B------:R-:W-:Y:S01]  /*8580*/  @P2 STG.E desc[UR20][R40.64], R36 ;  /* 0x0000002428002986 */ /* 0x000fe2000c101914 */
[----:B------:R-:W-:Y:S01]  /*8590*/  ISETP.LT.AND P1, PT, R54, UR11, !P0 ;  /* 0x0000000b36007c0c */ /* 0x000fe2000c721270 */
[----:B-1----:R-:W-:Y:S01]  /*85a0*/  IMAD R49, R2, 0x2, R45 ;  /* 0x0000000202317824 */ /* 0x002fe200078e022d */
[----:B------:R-:W-:Y:S01]  /*85b0*/  LEA R42, P2, R45, R44, 0x2 ;  /* 0x0000002c2d2a7211 */ /* 0x000fe200078410ff */
[----:B------:R1:W-:Y:S01]  /*85c0*/  @P5 STG.E desc[UR20][R46.64], R37 ;  /* 0x000000252e005986 */ /* 0x0003e2000c101914 */
[----:B------:R-:W-:-:S02]  /*85d0*/  ISETP.LT.AND P3, PT, R52, UR11, !P0 ;  /* 0x0000000b34007c0c */ /* 0x000fc4000c761270 */
[-C--:B--2---:R-:W-:Y:S01]  /*85e0*/  LEA.HI.X.SX32 R43, R45, R3.reuse, 0x2, P2 ;  /* 0x000000032d2b7211 */ /* 0x084fe200010f16ff */
[C---:B------:R-:W-:Y:S01]  /*85f0*/  IMAD R45, R2.reuse, 0x2, R49 ;  /* 0x00000002022d7824 */ /* 0x040fe200078e0231 */
[----:B------:R-:W2:Y:S01]  /*8600*/  LDS.128 R52, [R0] ;  /* 0x0000000000347984 */ /* 0x000ea20000000c00 */
[----:B------:R-:W-:Y:S02]  /*8610*/  LEA R48, P6, R49, R44, 0x2 ;  /* 0x0000002c31307211 */ /* 0x000fe400078c10ff */
[----:B------:R-:W-:Y:S02]  /*8620*/  LOP3.LUT R51, R69, 0x32, RZ, 0xfc, !PT ;  /* 0x0000003245337812 */ /* 0x000fe400078efcff */
[----:B------:R-:W-:Y:S01]  /*8630*/  LEA.HI.X.SX32 R49, R49, R3, 0x2, P6 ;  /* 0x0000000331317211 */ /* 0x000fe200030f16ff */
[----:B------:R3:W-:Y:S01]  /*8640*/  @P1 STG.E desc[UR20][R42.64], R38 ;  /* 0x000000262a001986 */ /* 0x0007e2000c101914 */
[----:B-1----:R-:W-:Y:S01]  /*8650*/  IMAD R47, R2, 0x2, R45 ;  /* 0x00000002022f7824 */ /* 0x002fe200078e022d */
[----:B------:R-:W-:-:S02]  /*8660*/  ISETP.LT.AND P5, PT, R51, UR11, !P0 ;  /* 0x0000000b33007c0c */ /* 0x000fc4000c7a1270 */
[----:B------:R-:W-:Y:S01]  /*8670*/  LOP3.LUT R41, R69, 0x36, RZ, 0xfc, !PT ;  /* 0x0000003645297812 */ /* 0x000fe200078efcff */
[----:B------:R1:W-:Y:S01]  /*8680*/  @P4 STG.E desc[UR20][R48.64], R39 ;  /* 0x0000002730004986 */ /* 0x0003e2000c101914 */
[-C--:B------:R-:W-:Y:S02]  /*8690*/  LEA R40, P6, R47, R44.reuse, 0x2 ;  /* 0x0000002c2f287211 */ /* 0x080fe400078c10ff */
[----:B------:R-:W-:Y:S02]  /*86a0*/  LEA R36, P1, R45, R44, 0x2 ;  /* 0x0000002c2d247211 */ /* 0x000fe400078210ff */
[----:B------:R-:W-:Y:S02]  /*86b0*/  ISETP.LT.AND P4, PT, R41, UR11, !P0 ;  /* 0x0000000b29007c0c */ /* 0x000fe4000c781270 */
[----:B------:R-:W-:Y:S02]  /*86c0*/  LOP3.LUT R50, R69, 0x34, RZ, 0xfc, !PT ;  /* 0x0000003445327812 */ /* 0x000fe400078efcff */
[-C--:B------:R-:W-:Y:S01]  /*86d0*/  LEA.HI.X.SX32 R41, R47, R3.reuse, 0x2, P6 ;  /* 0x000000032f297211 */ /* 0x080fe200030f16ff */
[----:B------:R-:W-:Y:S01]  /*86e0*/  IMAD R47, R2, 0x2, R47 ;  /* 0x00000002022f7824 */ /* 0x000fe200078e022f */
[----:B------:R-:W-:-:S02]  /*86f0*/  LEA.HI.X.SX32 R37, R45, R3, 0x2, P1 ;  /* 0x000000032d257211 */ /* 0x000fc400008f16ff */
[----:B------:R-:W-:Y:S01]  /*8700*/  ISETP.LT.AND P2, PT, R50, UR11, !P0 ;  /* 0x0000000b32007c0c */ /* 0x000fe2000c741270 */
[C---:B---3--:R-:W-:Y:S01]  /*8710*/  IMAD R43, R2.reuse, 0x2, R47 ;  /* 0x00000002022b7824 */ /* 0x048fe200078e022f */
[----:B------:R-:W-:Y:S01]  /*8720*/  LOP3.LUT R45, R69, 0x3a, RZ, 0xfc, !PT ;  /* 0x0000003a452d7812 */ /* 0x000fe200078efcff */
[----:B------:R3:W-:Y:S01]  /*8730*/  @P3 STG.E desc[UR20][R36.64], R32 ;  /* 0x0000002024003986 */ /* 0x0007e2000c101914 */
[-C--:B------:R-:W-:Y:S02]  /*8740*/  LEA R38, P3, R47, R44.reuse, 0x2 ;  /* 0x0000002c2f267211 */ /* 0x080fe400078610ff */
[----:B------:R-:W-:Y:S01]  /*8750*/  LOP3.LUT R46, R69, 0x38, RZ, 0xfc, !PT ;  /* 0x00000038452e7812 */ /* 0x000fe200078efcff */
[----:B------:R4:W-:Y:S01]  /*8760*/  @P5 STG.E desc[UR20][R40.64], R33 ;  /* 0x0000002128005986 */ /* 0x0009e2000c101914 */
[----:B------:R-:W-:Y:S01]  /*8770*/  ISETP.LT.AND P5, PT, R45, UR11, !P0 ;  /* 0x0000000b2d007c0c */ /* 0x000fe2000c7a1270 */
[----:B------:R-:W-:Y:S01]  /*8780*/  IMAD R45, R2, 0x2, R43 ;  /* 0x00000002022d7824 */ /* 0x000fe200078e022b */
[----:B------:R-:W-:-:S02]  /*8790*/  LEA R42, P6, R43, R44, 0x2 ;  /* 0x0000002c2b2a7211 */ /* 0x000fc400078c10ff */
[-C--:B-1----:R-:W-:Y:S02]  /*87a0*/  LEA.HI.X.SX32 R39, R47, R3.reuse, 0x2, P3 ;  /* 0x000000032f277211 */ /* 0x082fe400018f16ff */
[----:B------:R-:W-:Y:S02]  /*87b0*/  ISETP.LT.AND P1, PT, R46, UR11, !P0 ;  /* 0x0000000b2e007c0c */ /* 0x000fe4000c721270 */
[----:B------:R-:W-:Y:S01]  /*87c0*/  LEA.HI.X.SX32 R43, R43, R3, 0x2, P6 ;  /* 0x000000032b2b7211 */ /* 0x000fe200030f16ff */
[----:B------:R1:W-:Y:S01]  /*87d0*/  @P2 STG.E desc[UR20][R38.64], R34 ;  /* 0x0000002226002986 */ /* 0x0003e2000c101914 */
[----:B---3--:R-:W-:Y:S01]  /*87e0*/  LOP3.LUT R37, R69, 0x3e, RZ, 0xfc, !PT ;  /* 0x0000003e45257812 */ /* 0x008fe200078efcff */
[----:B----4-:R-:W-:Y:S01]  /*87f0*/  IMAD R41, R2, 0x2, R45 ;  /* 0x0000000202297824 */ /* 0x010fe200078e022d */
[----:B------:R-:W-:Y:S01]  /*8800*/  LEA R32, P2, R45, R44, 0x2 ;  /* 0x0000002c2d207211 */ /* 0x000fe200078410ff */
[----:B------:R3:W-:Y:S01]  /*8810*/  @P4 STG.E desc[UR20][R42.64], R35 ;  /* 0x000000232a004986 */ /* 0x0007e2000c101914 */
[----:B------:R-:W-:-:S02]  /*8820*/  ISETP.LT.AND P4, PT, R37, UR11, !P0 ;  /* 0x0000000b25007c0c */ /* 0x000fc4000c781270 */
[-C--:B------:R-:W-:Y:S02]  /*8830*/  LEA R36, P6, R41, R44.reuse, 0x2 ;  /* 0x0000002c29247211 */ /* 0x080fe400078c10ff */
[-C--:B------:R-:W-:Y:S02]  /*8840*/  LEA.HI.X.SX32 R33, R45, R3.reuse, 0x2, P2 ;  /* 0x000000032d217211 */ /* 0x080fe400010f16ff */
[----:B------:R-:W-:Y:S01]  /*8850*/  LEA.HI.X.SX32 R37, R41, R3, 0x2, P6 ;  /* 0x0000000329257211 */ /* 0x000fe200030f16ff */
[C---:B------:R-:W-:Y:S01]  /*8860*/  IMAD R41, R2.reuse, 0x2, R41 ;  /* 0x0000000202297824 */ /* 0x040fe200078e0229 */
[C---:B------:R-:W-:Y:S01]  /*8870*/  LOP3.LUT R46, R69.reuse, 0x3c, RZ, 0xfc, !PT ;  /* 0x0000003c452e7812 */ /* 0x040fe200078efcff */
[----:B--2---:R-:W-:Y:S01]  /*8880*/  @P1 STG.E desc[UR20][R32.64], R52 ;  /* 0x0000003420001986 */ /* 0x004fe2000c101914 */
[----:B------:R-:W-:Y:S01]  /*8890*/  LOP3.LUT R40, R69, 0x40, RZ, 0xfc, !PT ;  /* 0x0000004045287812 */ /* 0x000fe200078efcff */
[----:B-1----:R-:W-:Y:S01]  /*88a0*/  IMAD R39, R2, 0x2, R41 ;  /* 0x0000000202277824 */ /* 0x002fe200078e0229 */
[----:B------:R-:W-:Y:S01]  /*88b0*/  LEA R34, P1, R41, R44, 0x2 ;  /* 0x0000002c29227211 */ /* 0x000fe200078210ff */
[----:B------:R1:W-:Y:S01]  /*88c0*/  @P5 STG.E desc[UR20][R36.64], R53 ;  /* 0x0000003524005986 */ /* 0x0003e2000c101914 */
[----:B------:R-:W-:-:S02]  /*88d0*/  ISETP.LT.AND P3, PT, R46, UR11, !P0 ;  /* 0x0000000b2e007c0c */ /* 0x000fc4000c761270 */
[-C--:B---3--:R-:W-:Y:S01]  /*88e0*/  LEA.HI.X.SX32 R35, R41, R3.reuse, 0x2, P1 ;  /* 0x0000000329237211 */ /* 0x088fe200008f16ff */
[C---:B------:R-:W-:Y:S01]  /*88f0*/  IMAD R41, R2.reuse, 0x2, R39 ;  /* 0x0000000202297824 */ /* 0x040fe200078e0227 */
[----:B------:R-:W-:Y:S02]  /*8900*/  LEA R38, P6, R39, R44, 0x2 ;  /* 0x0000002c27267211 */ /* 0x000fe400078c10ff */
[----:B------:R-:W-:Y:S01]  /*8910*/  LOP3.LUT R42, R69, 0x42, RZ, 0xfc, !PT ;  /* 0x00000042452a7812 */ /* 0x000fe200078efcff */
[----:B------:R-:W-:Y:S01]  /*8920*/  IMAD R43, R2, 0x2, R41 ;  /* 0x00000002022b7824 */ /* 0x000fe200078e0229 */
[----:B------:R-:W-:Y:S02]  /*8930*/  ISETP.LT.AND P2, PT, R40, UR11, !P0 ;  /* 0x0000000b28007c0c */ /* 0x000fe4000c741270 */
[----:B------:R-:W-:Y:S02]  /*8940*/  LEA.HI.X.SX32 R39, R39, R3, 0x2, P6 ;  /* 0x0000000327277211 */ /* 0x000fe400030f16ff */
[----:B------:R-:W-:Y:S01]  /*8950*/  ISETP.LT.AND P5, PT, R42, UR11, !P0 ;  /* 0x0000000b2a007c0c */ /* 0x000fe2000c7a1270 */
[----:B------:R-:W-:Y:S01]  /*8960*/  @P3 STG.E desc[UR20][R34.64], R54 ;  /* 0x0000003622003986 */ /* 0x000fe2000c101914 */
[----:B-1----:R-:W-:-:S02]  /*8970*/  LOP3.LUT R37, R69, 0x46, RZ, 0xfc, !PT ;  /* 0x0000004645257812 */ /* 0x002fc400078efcff */
[-C--:B------:R-:W-:Y:S01]  /*8980*/  LEA R36, P6, R43, R44.reuse, 0x2 ;  /* 0x0000002c2b247211 */ /* 0x080fe200078c10ff */
[----:B------:R1:W-:Y:S01]  /*8990*/  @P4 STG.E desc[UR20][R38.64], R55 ;  /* 0x0000003726004986 */ /* 0x0003e2000c101914 */
[----:B------:R-:W-:Y:S02]  /*89a0*/  LEA R32, P3, R41, R44, 0x2 ;  /* 0x0000002c29207211 */ /* 0x000fe400078610ff */
[----:B------:R-:W-:Y:S02]  /*89b0*/  ISETP.LT.AND P4, PT, R37, UR11, !P0 ;  /* 0x0000000b25007c0c */ /* 0x000fe4000c781270 */
[----:B------:R-:W-:Y:S02]  /*89c0*/  LOP3.LUT R40, R69, 0x44, RZ, 0xfc, !PT ;  /* 0x0000004445287812 */ /* 0x000fe400078efcff */
[-C--:B------:R-:W-:Y:S01]  /*89d0*/  LEA.HI.X.SX32 R37, R43, R3.reuse, 0x2, P6 ;  /* 0x000000032b257211 */ /* 0x080fe200030f16ff */
[----:B------:R-:W-:Y:S01]  /*89e0*/  IMAD R43, R2, 0x2, R43 ;  /* 0x00000002022b7824 */ /* 0x000fe200078e022b */
[----:B------:R-:W-:-:S02]  /*89f0*/  LEA.HI.X.SX32 R33, R41, R3, 0x2, P3 ;  /* 0x0000000329217211 */ /* 0x000fc400018f16ff */
[----:B------:R-:W-:Y:S01]  /*8a00*/  ISETP.LT.AND P1, PT, R40, UR11, !P0 ;  /* 0x0000000b28007c0c */ /* 0x000fe2000c721270 */
[C---:B-1----:R-:W-:Y:S01]  /*8a10*/  IMAD R39, R2.reuse, 0x2, R43 ;  /* 0x0000000202277824 */ /* 0x042fe200078e022b */
        /* <DEDUP_REMOVED lines=8> */
[-C--:B------:R-:W-:Y:S02]  /*8aa0*/  LEA.HI.X.SX32 R35, R43, R3.reuse, 0x2, P2 ;  /* 0x000000032b237211 */ /* 0x080fe400010f16ff */
[----:B------:R-:W-:Y:S02]  /*8ab0*/  ISETP.LT.AND P3, PT, R40, UR11, !P0 ;  /* 0x0000000b28007c0c */ /* 0x000fe4000c761270 */
[----:B------:R-:W-:Y:S01]  /*8ac0*/  LEA.HI.X.SX32 R39, R39, R3, 0x2, P6 ;  /* 0x0000000327277211 */ /* 0x000fe200030f16ff */
[----:B------:R3:W-:Y:S01]  /*8ad0*/  @P1 STG.E desc[UR20][R34.64], R6 ;  /* 0x0000000622001986 */ /* 0x0007e2000c101914 */
[----:B-1----:R-:W-:Y:S01]  /*8ae0*/  LOP3.LUT R33, R69, 0x4e, RZ, 0xfc, !PT ;  /* 0x0000004e45217812 */ /* 0x002fe200078efcff */
[----:B--2---:R-:W-:Y:S01]  /*8af0*/  IMAD R37, R2, 0x2, R41 ;  /* 0x0000000202257824 */ /* 0x004fe200078e0229 */
        /* <DEDUP_REMOVED lines=8> */
[----:B------:R-:W-:Y:S01]  /*8b80*/  @P3 STG.E desc[UR20][R4.64], R8 ;  /* 0x0000000804003986 */ /* 0x000fe2000c101914 */
[----:B------:R-:W-:Y:S01]  /*8b90*/  LOP3.LUT R36, R69, 0x50, RZ, 0xfc, !PT ;  /* 0x0000005045247812 */ /* 0x000fe200078efcff */
[----:B---3--:R-:W-:Y:S01]  /*8ba0*/  IMAD R35, R2, 0x2, R37 ;  /* 0x0000000202237824 */ /* 0x008fe200078e0225 */
[----:B------:R-:W-:Y:S01]  /*8bb0*/  ISETP.LT.AND P2, PT, R40, UR11, !P0 ;  /* 0x0000000b28007c0c */ /* 0x000fe2000c741270 */
[----:B------:R2:W-:Y:S01]  /*8bc0*/  @P5 STG.E desc[UR20][R32.64], R9 ;  /* 0x0000000920005986 */ /* 0x0005e2000c101914 */
[----:B------:R-:W-:-:S02]  /*8bd0*/  LEA R6, P3, R37, R44, 0x2 ;  /* 0x0000002c25067211 */ /* 0x000fc400078610ff */
[----:B------:R-:W-:Y:S02]  /*8be0*/  LEA R34, P6, R35, R44, 0x2 ;  /* 0x0000002c23227211 */ /* 0x000fe400078c10ff */
[-C--:B-1----:R-:W-:Y:S01]  /*8bf0*/  LEA.HI.X.SX32 R7, R37, R3.reuse, 0x2, P3 ;  /* 0x0000000325077211 */ /* 0x082fe200018f16ff */
[----:B------:R-:W-:Y:S01]  /*8c00*/  IMAD R37, R2, 0x2, R35 ;  /* 0x0000000202257824 */ /* 0x000fe200078e0223 */
[----:B------:R-:W-:Y:S02]  /*8c10*/  ISETP.LT.AND P1, PT, R36, UR11, !P0 ;  /* 0x0000000b24007c0c */ /* 0x000fe4000c721270 */
[----:B------:R-:W-:Y:S02]  /*8c20*/  LEA.HI.X.SX32 R35, R35, R3, 0x2, P6 ;  /* 0x0000000323237211 */ /* 0x000fe400030f16ff */
[C---:B------:R-:W-:Y:S01]  /*8c30*/  LOP3.LUT R38, R69.reuse, 0x52, RZ, 0xfc, !PT ;  /* 0x0000005245267812 */ /* 0x040fe200078efcff */
[----:B--2---:R-:W-:Y:S01]  /*8c40*/  IMAD R33, R2, 0x2, R37 ;  /* 0x0000000202217824 */ /* 0x004fe200078e0225 */
[----:B------:R-:W-:Y:S01]  /*8c50*/  @P2 STG.E desc[UR20][R6.64], R10 ;  /* 0x0000000a06002986 */ /* 0x000fe2000c101914 */
[----:B------:R-:W-:-:S02]  /*8c60*/  LOP3.LUT R9, R69, 0x56, RZ, 0xfc, !PT ;  /* 0x0000005645097812 */ /* 0x000fc400078efcff */
[-C--:B------:R-:W-:Y:S01]  /*8c70*/  LEA R4, P2, R37, R44.reuse, 0x2 ;  /* 0x0000002c25047211 */ /* 0x080fe200078410ff */
[----:B------:R1:W-:Y:S01]  /*8c80*/  @P4 STG.E desc[UR20][R34.64], R11 ;  /* 0x0000000b22004986 */ /* 0x0003e2000c101914 */
[-C--:B------:R-:W-:Y:S02]  /*8c90*/  LEA R8, P6, R33, R44.reuse, 0x2 ;  /* 0x0000002c21087211 */ /* 0x080fe400078c10ff */
[----:B------:R-:W-:Y:S02]  /*8ca0*/  ISETP.LT.AND P4, PT, R9, UR11, !P0 ;  /* 0x0000000b09007c0c */ /* 0x000fe4000c781270 */
[----:B------:R-:W-:Y:S02]  /*8cb0*/  LOP3.LUT R36, R69, 0x54, RZ, 0xfc, !PT ;  /* 0x0000005445247812 */ /* 0x000fe400078efcff */
[-C--:B------:R-:W-:Y:S02]  /*8cc0*/  LEA.HI.X.SX32 R5, R37, R3.reuse, 0x2, P2 ;  /* 0x0000000325057211 */ /* 0x080fe400010f16ff */
[----:B------:R-:W-:Y:S01]  /*8cd0*/  LEA.HI.X.SX32 R9, R33, R3, 0x2, P6 ;  /* 0x0000000321097211 */ /* 0x000fe200030f16ff */
[----:B------:R-:W-:Y:S01]  /*8ce0*/  IMAD R33, R2, 0x2, R33 ;  /* 0x0000000202217824 */ /* 0x000fe200078e0221 */
[----:B------:R-:W-:Y:S01]  /*8cf0*/  ISETP.LT.AND P5, PT, R38, UR11, !P0 ;  /* 0x0000000b26007c0c */ /* 0x000fe2000c7a1270 */
[----:B------:R2:W-:Y:S01]  /*8d00*/  @P1 STG.E desc[UR20][R4.64], R12 ;  /* 0x0000000c04001986 */ /* 0x0005e2000c101914 */
[----:B------:R-:W-:Y:S01]  /*8d10*/  ISETP.LT.AND P3, PT, R36, UR11, !P0 ;  /* 0x0000000b24007c0c */ /* 0x000fe2000c761270 */
[----:B-1----:R-:W-:Y:S01]  /*8d20*/  IMAD R11, R2, 0x2, R33 ;  /* 0x00000002020b7824 */ /* 0x002fe200078e0221 */
[----:B------:R-:W-:-:S02]  /*8d30*/  LEA R6, P1, R33, R44, 0x2 ;  /* 0x0000002c21067211 */ /* 0x000fc400078210ff */
[----:B------:R-:W-:Y:S02]  /*8d40*/  LOP3.LUT R32, R69, 0x58, RZ, 0xfc, !PT ;  /* 0x0000005845207812 */ /* 0x000fe400078efcff */
[-C--:B------:R-:W-:Y:S02]  /*8d50*/  LEA R10, P6, R11, R44.reuse, 0x2 ;  /* 0x0000002c0b0a7211 */ /* 0x080fe400078c10ff */
[-C--:B------:R-:W-:Y:S01]  /*8d60*/  LEA.HI.X.SX32 R7, R33, R3.reuse, 0x2, P1 ;  /* 0x0000000321077211 */ /* 0x080fe200008f16ff */
[----:B------:R-:W-:Y:S01]  /*8d70*/  IMAD R33, R2, 0x2, R11 ;  /* 0x0000000202217824 */ /* 0x000fe200078e020b */
[----:B------:R-:W-:Y:S01]  /*8d80*/  LEA.HI.X.SX32 R11, R11, R3, 0x2, P6 ;  /* 0x000000030b0b7211 */ /* 0x000fe200030f16ff */
[----:B------:R1:W-:Y:S01]  /*8d90*/  @P5 STG.E desc[UR20][R8.64], R13 ;  /* 0x0000000d08005986 */ /* 0x0003e2000c101914 */
[----:B------:R-:W-:Y:S02]  /*8da0*/  ISETP.LT.AND P2, PT, R32, UR11, !P0 ;  /* 0x0000000b20007c0c */ /* 0x000fe4000c741270 */
[----:B------:R-:W-:Y:S01]  /*8db0*/  LOP3.LUT R34, R69, 0x5a, RZ, 0xfc, !PT ;  /* 0x0000005a45227812 */ /* 0x000fe200078efcff */
[----:B------:R3:W-:Y:S01]  /*8dc0*/  @P3 STG.E desc[UR20][R6.64], R14 ;  /* 0x0000000e06003986 */ /* 0x0007e2000c101914 */
[----:B--2---:R-:W-:-:S02]  /*8dd0*/  LEA R4, P3, R33, R44, 0x2 ;  /* 0x0000002c21047211 */ /* 0x004fc400078610ff */
[----:B------:R-:W-:Y:S01]  /*8de0*/  LOP3.LUT R32, R69, 0x5c, RZ, 0xfc, !PT ;  /* 0x0000005c45207812 */ /* 0x000fe200078efcff */
[----:B------:R2:W-:Y:S01]  /*8df0*/  @P4 STG.E desc[UR20][R10.64], R15 ;  /* 0x0000000f0a004986 */ /* 0x0005e2000c101914 */
[----:B------:R-:W-:Y:S02]  /*8e00*/  LEA.HI.X.SX32 R5, R33, R3, 0x2, P3 ;  /* 0x0000000321057211 */ /* 0x000fe400018f16ff */
[----:B------:R-:W-:Y:S01]  /*8e10*/  ISETP.LT.AND P5, PT, R34, UR11, !P0 ;  /* 0x0000000b22007c0c */ /* 0x000fe2000c7a1270 */
[----:B-1----:R-:W-:Y:S01]  /*8e20*/  IMAD R13, R2, 0x2, R33 ;  /* 0x00000002020d7824 */ /* 0x002fe200078e0221 */
[----:B------:R-:W-:Y:S01]  /*8e30*/  LOP3.LUT R9, R69, 0x5e, RZ, 0xfc, !PT ;  /* 0x0000005e45097812 */ /* 0x000fe200078efcff */
[----:B------:R1:W-:Y:S01]  /*8e40*/  @P2 STG.E desc[UR20][R4.64], R16 ;  /* 0x0000001004002986 */ /* 0x0003e2000c101914 */
[----:B------:R-:W-:Y:S02]  /*8e50*/  ISETP.LT.AND P1, PT, R32, UR11, !P0 ;  /* 0x0000000b20007c0c */ /* 0x000fe4000c721270 */
[----:B------:R-:W-:-:S02]  /*8e60*/  LEA R8, P4, R13, R44, 0x2 ;  /* 0x0000002c0d087211 */ /* 0x000fc400078810ff */
[----:B------:R-:W-:Y:S02]  /*8e70*/  ISETP.LT.AND P3, PT, R9, UR11, !P0 ;  /* 0x0000000b09007c0c */ /* 0x000fe4000c761270 */
[----:B------:R-:W-:Y:S01]  /*8e80*/  LEA.HI.X.SX32 R9, R13, R3, 0x2, P4 ;  /* 0x000000030d097211 */ /* 0x000fe200020f16ff */
[C---:B------:R-:W-:Y:S01]  /*8e90*/  IMAD R13, R2.reuse, 0x2, R13 ;  /* 0x00000002020d7824 */ /* 0x040fe200078e020d */
[C---:B------:R-:W-:Y:S02]  /*8ea0*/  LOP3.LUT R12, R69.reuse, 0x60, RZ, 0xfc, !PT ;  /* 0x00000060450c7812 */ /* 0x040fe400078efcff */
[----:B---3--:R-:W-:Y:S01]  /*8eb0*/  LOP3.LUT R14, R69, 0x62, RZ, 0xfc, !PT ;  /* 0x00000062450e7812 */ /* 0x008fe200078efcff */
[----:B--2---:R-:W-:Y:S01]  /*8ec0*/  IMAD R11, R2, 0x2, R13 ;  /* 0x00000002020b7824 */ /* 0x004fe200078e020d */
[----:B------:R-:W-:Y:S01]  /*8ed0*/  LEA R6, P2, R13, R44, 0x2 ;  /* 0x0000002c0d067211 */ /* 0x000fe200078410ff */
[----:B------:R2:W-:Y:S01]  /*8ee0*/  @P5 STG.E desc[UR20][R8.64], R17 ;  /* 0x0000001108005986 */ /* 0x0005e2000c101914 */
[----:B------:R-:W-:-:S02]  /*8ef0*/  ISETP.LT.AND P4, PT, R12, UR11, !P0 ;  /* 0x0000000b0c007c0c */ /* 0x000fc4000c781270 */
[-C--:B------:R-:W-:Y:S01]  /*8f00*/  LEA.HI.X.SX32 R7, R13, R3.reuse, 0x2, P2 ;  /* 0x000000030d077211 */ /* 0x080fe200010f16ff */
[----:B------:R-:W-:Y:S01]  /*8f10*/  IMAD R13, R2, 0x2, R11 ;  /* 0x00000002020d7824 */ /* 0x000fe200078e020b */
[CC--:B------:R-:W-:Y:S02]  /*8f20*/  LEA R10, P6, R11.reuse, R44.reuse, 0x2 ;  /* 0x0000002c0b0a7211 */ /* 0x0c0fe400078c10ff */
[----:B------:R-:W-:Y:S01]  /*8f30*/  ISETP.LT.AND P5, PT, R14, UR11, !P0 ;  /* 0x0000000b0e007c0c */ /* 0x000fe2000c7a1270 */
[----:B------:R-:W-:Y:S01]  /*8f40*/  IMAD R15, R2, 0x2, R13 ;  /* 0x00000002020f7824 */ /* 0x000fe200078e020d */
[----:B------:R-:W-:Y:S01]  /*8f50*/  LEA.HI.X.SX32 R11, R11, R3, 0x2, P6 ;  /* 0x000000030b0b7211 */ /* 0x000fe200030f16ff */
[----:B------:R-:W-:Y:S01]  /*8f60*/  @P1 STG.E desc[UR20][R6.64], R18 ;  /* 0x0000001206001986 */ /* 0x000fe2000c101914 */
[-C--:B-1----:R-:W-:Y:S02]  /*8f70*/  LEA R4, P1, R13, R44.reuse, 0x2 ;  /* 0x0000002c0d047211 */ /* 0x082fe400078210ff */
[----:B--2---:R-:W-:Y:S01]  /*8f80*/  LOP3.LUT R9, R69, 0x66, RZ, 0xfc, !PT ;  /* 0x0000006645097812 */ /* 0x004fe200078efcff */
[----:B------:R1:W-:Y:S01]  /*8f90*/  @P3 STG.E desc[UR20][R10.64], R19 ;  /* 0x000000130a003986 */ /* 0x0003e2000c101914 */
[----:B------:R-:W-:-:S02]  /*8fa0*/  LEA R8, P6, R15, R44, 0x2 ;  /* 0x0000002c0f087211 */ /* 0x000fc400078c10ff */
[----:B------:R-:W-:Y:S02]  /*8fb0*/  ISETP.LT.AND P3, PT, R9, UR11, !P0 ;  /* 0x0000000b09007c0c */ /* 0x000fe4000c761270 */
[-C--:B------:R-:W-:Y:S01]  /*8fc0*/  LEA.HI.X.SX32 R9, R15, R3.reuse, 0x2, P6 ;  /* 0x000000030f097211 */ /* 0x080fe200030f16ff */
[C---:B------:R-:W-:Y:S01]  /*8fd0*/  IMAD R15, R2.reuse, 0x2, R15 ;  /* 0x00000002020f7824 */ /* 0x040fe200078e020f */
[----:B------:R-:W-:Y:S02]  /*8fe0*/  LEA.HI.X.SX32 R5, R13, R3, 0x2, P1 ;  /* 0x000000030d057211 */ /* 0x000fe400008f16ff */
[C---:B------:R-:W-:Y:S02]  /*8ff0*/  LOP3.LUT R12, R69.reuse, 0x64, RZ, 0xfc, !PT ;  /* 0x00000064450c7812 */ /* 0x040fe400078efcff */
[----:B------:R-:W-:Y:S01]  /*9000*/  LOP3.LUT R13, R69, 0x6a, RZ, 0xfc, !PT ;  /* 0x0000006a450d7812 */ /* 0x000fe200078efcff */
[----:B-1----:R-:W-:Y:S01]  /*9010*/  IMAD R11, R2, 0x2, R15 ;  /* 0x00000002020b7824 */ /* 0x002fe200078e020f */
[----:B------:R-:W-:Y:S01]  /*9020*/  ISETP.LT.AND P2, PT, R12, UR11, !P0 ;  /* 0x0000000b0c007c0c */ /* 0x000fe2000c741270 */
[----:B------:R1:W-:Y:S01]  /*9030*/  @P4 STG.E desc[UR20][R4.64], R20 ;  /* 0x0000001404004986 */ /* 0x0003e2000c101914 */
[----:B------:R-:W-:-:S02]  /*9040*/  LEA R6, P4, R15, R44, 0x2 ;  /* 0x0000002c0f067211 */ /* 0x000fc400078810ff */
[-C--:B------:R-:W-:Y:S01]  /*9050*/  LEA R10, P6, R11, R44.reuse, 0x2 ;  /* 0x0000002c0b0a7211 */ /* 0x080fe200078c10ff */
[----:B------:R2:W-:Y:S01]  /*9060*/  @P5 STG.E desc[UR20][R8.64], R21 ;  /* 0x0000001508005986 */ /* 0x0005e2000c101914 */
[----:B------:R-:W-:Y:S01]  /*9070*/  ISETP.LT.AND P5, PT, R13, UR11, !P0 ;  /* 0x0000000b0d007c0c */ /* 0x000fe2000c7a1270 */
[C---:B------:R-:W-:Y:S01]  /*9080*/  IMAD R13, R2.reuse, 0x2, R11 ;  /* 0x00000002020d7824 */ /* 0x040fe200078e020b */
[-C--:B------:R-:W-:Y:S02]  /*9090*/  LEA.HI.X.SX32 R7, R15, R3.reuse, 0x2, P4 ;  /* 0x000000030f077211 */ /* 0x080fe400020f16ff */
[----:B------:R-:W-:Y:S01]  /*90a0*/  LEA.HI.X.SX32 R11, R11, R3, 0x2, P6 ;  /* 0x000000030b0b7211 */ /* 0x000fe200030f16ff */
[----:B------:R-:W-:Y:S01]  /*90b0*/  IMAD R15, R2, 0x2, R13 ;  /* 0x00000002020f7824 */ /* 0x000fe200078e020d */
[----:B------:R-:W-:Y:S01]  /*90c0*/  LOP3.LUT R12, R69, 0x68, RZ, 0xfc, !PT ;  /* 0x00000068450c7812 */ /* 0x000fe200078efcff */
[----:B------:R-:W-:Y:S01]  /*90d0*/  @P2 STG.E desc[UR20][R6.64], R22 ;  /* 0x0000001606002986 */ /* 0x000fe2000c101914 */
[----:B-1----:R-:W-:-:S02]  /*90e0*/  LEA R4, P2, R13, R44, 0x2 ;  /* 0x0000002c0d047211 */ /* 0x002fc400078410ff */
[----:B------:R-:W-:Y:S01]  /*90f0*/  ISETP.LT.AND P1, PT, R12, UR11, !P0 ;  /* 0x0000000b0c007c0c */ /* 0x000fe2000c721270 */
[----:B------:R1:W-:Y:S01]  /*9100*/  @P3 STG.E desc[UR20][R10.64], R23 ;  /* 0x000000170a003986 */ /* 0x0003e2000c101914 */
[----:B--2---:R-:W-:Y:S02]  /*9110*/  LOP3.LUT R9, R69, 0x6e, RZ, 0xfc, !PT ;  /* 0x0000006e45097812 */ /* 0x004fe400078efcff */
[----:B------:R-:W-:Y:S01]  /*9120*/  LEA R8, P6, R15, R44, 0x2 ;  /* 0x0000002c0f087211 */ /* 0x000fe200078c10ff */
[----:B------:R-:W2:Y:S01]  /*9130*/  LDS.128 R20, [R0+0x800] ;  /* 0x0008000000147984 */ /* 0x000ea20000000c00 */
[----:B------:R-:W-:Y:S02]  /*9140*/  ISETP.LT.AND P3, PT, R9, UR11, !P0 ;  /* 0x0000000b09007c0c */ /* 0x000fe4000c761270 */
[-C--:B------:R-:W-:Y:S01]  /*9150*/  LEA.HI.X.SX32 R9, R15, R3.reuse, 0x2, P6 ;  /* 0x000000030f097211 */ /* 0x080fe200030f16ff */
[----:B------:R-:W-:Y:S01]  /*9160*/  IMAD R15, R2, 0x2, R15 ;  /* 0x00000002020f7824 */ /* 0x000fe200078e020f */
[----:B------:R-:W-:-:S02]  /*9170*/  LEA.HI.X.SX32 R5, R13, R3, 0x2, P2 ;  /* 0x000000030d057211 */ /* 0x000fc400010f16ff */
[C---:B------:R-:W-:Y:S01]  /*9180*/  LOP3.LUT R12, R69.reuse, 0x6c, RZ, 0xfc, !PT ;  /* 0x0000006c450c7812 */ /* 0x040fe200078efcff */
[----:B------:R-:W-:Y:S01]  /*9190*/  IMAD R13, R2, 0x2, R15 ;  /* 0x00000002020d7824 */ /* 0x000fe200078e020f */
[----:B-1----:R-:W-:Y:S01]  /*91a0*/  LOP3.LUT R11, R69, 0x74, RZ, 0xfc, !PT ;  /* 0x00000074450b7812 */ /* 0x002fe200078efcff */
[----:B------:R-:W-:Y:S01]  /*91b0*/  @P1 STG.E desc[UR20][R4.64], R28 ;  /* 0x0000001c04001986 */ /* 0x000fe2000c101914 */
[----:B------:R-:W-:Y:S02]  /*91c0*/  ISETP.LT.AND P4, PT, R12, UR11, !P0 ;  /* 0x0000000b0c007c0c */ /* 0x000fe4000c781270 */
[-C--:B------:R-:W-:Y:S01]  /*91d0*/  LEA R10, P6, R13, R44.reuse, 0x2 ;  /* 0x0000002c0d0a7211 */ /* 0x080fe200078c10ff */
[----:B------:R1:W-:Y:S01]  /*91e0*/  @P5 STG.E desc[UR20][R8.64], R29 ;  /* 0x0000001d08005986 */ /* 0x0003e2000c101914 */
[----:B------:R-:W-:Y:S02]  /*91f0*/  LOP3.LUT R12, R69, 0x70, RZ, 0xfc, !PT ;  /* 0x00000070450c7812 */ /* 0x000fe400078efcff */
[----:B------:R-:W-:-:S02]  /*9200*/  LEA R6, P1, R15, R44, 0x2 ;  /* 0x0000002c0f067211 */ /* 0x000fc400078210ff */
[----:B------:R-:W-:Y:S02]  /*9210*/  ISETP.LT.AND P5, PT, R11, UR11, !P0 ;  /* 0x0000000b0b007c0c */ /* 0x000fe4000c7a1270 */
[-C--:B------:R-:W-:Y:S01]  /*9220*/  LEA.HI.X.SX32 R11, R13, R3.reuse, 0x2, P6 ;  /* 0x000000030d0b7211 */ /* 0x080fe200030f16ff */
[----:B------:R-:W-:Y:S01]  /*9230*/  IMAD R13, R2, 0x2, R13 ;  /* 0x00000002020d7824 */ /* 0x000fe200078e020d */
[----:B------:R-:W-:Y:S02]  /*9240*/  ISETP.LT.AND P2, PT, R12, UR11, !P0 ;  /* 0x0000000b0c007c0c */ /* 0x000fe4000c741270 */
[----:B------:R-:W-:Y:S01]  /*9250*/  LOP3.LUT R12, R69, 0x72, RZ, 0xfc, !PT ;  /* 0x00000072450c7812 */ /* 0x000fe200078efcff */
[----:B-1----:R-:W-:Y:S01]  /*9260*/  IMAD R9, R2, 0x2, R13 ;  /* 0x0000000202097824 */ /* 0x002fe200078e020d */
[----:B------:R-:W-:Y:S02]  /*9270*/  LEA.HI.X.SX32 R7, R15, R3, 0x2, P1 ;  /* 0x000000030f077211 */ /* 0x000fe400008f16ff */
[----:B------:R-:W-:-:S02]  /*9280*/  ISETP.LT.AND P1, PT, R12, UR11, !P0 ;  /* 0x0000000b0c007c0c */ /* 0x000fc4000c721270 */
[-C--:B------:R-:W-:Y:S01]  /*9290*/  LEA R8, P6, R9, R44.reuse, 0x2 ;  /* 0x0000002c09087211 */ /* 0x080fe200078c10ff */
[----:B------:R1:W-:Y:S01]  /*92a0*/  @P4 STG.E desc[UR20][R6.64], R30 ;  /* 0x0000001e06004986 */ /* 0x0003e2000c101914 */
[C---:B------:R-:W-:Y:S02]  /*92b0*/  LOP3.LUT R12, R69.reuse, 0x76, RZ, 0xfc, !PT ;  /* 0x00000076450c7812 */ /* 0x040fe400078efcff */
[----:B------:R-:W-:Y:S01]  /*92c0*/  LOP3.LUT R0, R69, 0x7e, RZ, 0xfc, !PT ;  /* 0x0000007e45007812 */ /* 0x000fe200078efcff */
[----:B------:R3:W-:Y:S01]  /*92d0*/  @P3 STG.E desc[UR20][R10.64], R31 ;  /* 0x0000001f0a003986 */ /* 0x0007e2000c101914 */
[C---:B------:R-:W-:Y:S02]  /*92e0*/  LEA R4, P3, R13.reuse, R44, 0x2 ;  /* 0x0000002c0d047211 */ /* 0x040fe400078610ff */
[----:B------:R-:W-:Y:S02]  /*92f0*/  ISETP.LT.AND P4, PT, R12, UR11, !P0 ;  /* 0x0000000b0c007c0c */ /* 0x000fe4000c781270 */
[----:B------:R-:W-:-:S02]  /*9300*/  LEA.HI.X.SX32 R5, R13, R3, 0x2, P3 ;  /* 0x000000030d057211 */ /* 0x000fc400018f16ff */
[----:B------:R-:W-:Y:S01]  /*9310*/  LOP3.LUT R12, R69, 0x78, RZ, 0xfc, !PT ;  /* 0x00000078450c7812 */ /* 0x000fe200078efcff */
[C---:B-1----:R-:W-:Y:S01]  /*9320*/  IMAD R7, R2.reuse, 0x2, R9 ;  /* 0x0000000202077824 */ /* 0x042fe200078e0209 */
[----:B------:R-:W-:Y:S01]  /*9330*/  LEA.HI.X.SX32 R9, R9, R3, 0x2, P6 ;  /* 0x0000000309097211 */ /* 0x000fe200030f16ff */
[----:B------:R1:W-:Y:S01]  /*9340*/  @P2 STG.E desc[UR20][R4.64], R24 ;  /* 0x0000001804002986 */ /* 0x0003e2000c101914 */
[C---:B------:R-:W-:Y:S01]  /*9350*/  LOP3.LUT R6, R69.reuse, 0x7a, RZ, 0xfc, !PT ;  /* 0x0000007a45067812 */ /* 0x040fe200078efcff */
[----:B---3--:R-:W-:Y:S01]  /*9360*/  IMAD R11, R2, 0x2, R7 ;  /* 0x00000002020b7824 */ /* 0x008fe200078e0207 */
[----:B------:R-:W-:Y:S01]  /*9370*/  LOP3.LUT R69, R69, 0x7c, RZ, 0xfc, !PT ;  /* 0x0000007c45457812 */ /* 0x000fe200078efcff */
[----:B------:R3:W-:Y:S01]  /*9380*/  @P1 STG.E desc[UR20][R8.64], R25 ;  /* 0x0000001908001986 */ /* 0x0007e2000c101914 */
[----:B------:R-:W-:Y:S01]  /*9390*/  ISETP.LT.AND P2, PT, R6, UR11, !P0 ;  /* 0x0000000b06007c0c */ /* 0x000fe2000c741270 */
[----:B------:R-:W-:Y:S01]  /*93a0*/  IMAD R13, R2, 0x2, R11 ;  /* 0x00000002020d7824 */ /* 0x000fe200078e020b */
[----:B------:R-:W-:-:S02]  /*93b0*/  LEA R6, P6, R7, R44, 0x2 ;  /* 0x0000002c07067211 */ /* 0x000fc400078c10ff */
[-C--:B------:R-:W-:Y:S01]  /*93c0*/  LEA R10, P1, R11, R44.reuse, 0x2 ;  /* 0x0000002c0b0a7211 */ /* 0x080fe200078210ff */
[C---:B------:R-:W-:Y:S01]  /*93d0*/  IMAD R15, R2.reuse, 0x2, R13 ;  /* 0x00000002020f7824 */ /* 0x040fe200078e020d */
[-C--:B------:R-:W-:Y:S02]  /*93e0*/  LEA.HI.X.SX32 R7, R7, R3.reuse, 0x2, P6 ;  /* 0x0000000307077211 */ /* 0x080fe400030f16ff */
[-C--:B------:R-:W-:Y:S01]  /*93f0*/  LEA.HI.X.SX32 R11, R11, R3.reuse, 0x2, P1 ;  /* 0x000000030b0b7211 */ /* 0x080fe200008f16ff */
[C---:B------:R-:W-:Y:S01]  /*9400*/  IMAD R17, R2.reuse, 0x2, R15 ;  /* 0x0000000202117824 */ /* 0x040fe200078e020f */
[-C--:B-1----:R-:W-:Y:S01]  /*9410*/  LEA R4, P6, R13, R44.reuse, 0x2 ;  /* 0x0000002c0d047211 */ /* 0x082fe200078c10ff */
[----:B------:R1:W-:Y:S01]  /*9420*/  @P5 STG.E desc[UR20][R6.64], R26 ;  /* 0x0000001a06005986 */ /* 0x0003e2000c101914 */
[----:B---3--:R-:W-:Y:S01]  /*9430*/  LEA R8, P1, R15, R44, 0x2 ;  /* 0x0000002c0f087211 */ /* 0x008fe200078210ff */
[----:B------:R-:W-:Y:S01]  /*9440*/  IMAD R2, R2, 0x2, R17 ;  /* 0x0000000202027824 */ /* 0x000fe200078e0211 */
[----:B------:R-:W-:Y:S01]  /*9450*/  ISETP.LT.AND P3, PT, R12, UR11, !P0 ;  /* 0x0000000b0c007c0c */ /* 0x000fe2000c761270 */
[----:B------:R1:W-:Y:S01]  /*9460*/  @P4 STG.E desc[UR20][R10.64], R27 ;  /* 0x0000001b0a004986 */ /* 0x0003e2000c101914 */
[----:B------:R-:W-:-:S02]  /*9470*/  LEA.HI.X.SX32 R5, R13, R3, 0x2, P6 ;  /* 0x000000030d057211 */ /* 0x000fc400030f16ff */
[-C--:B------:R-:W-:Y:S02]  /*9480*/  LEA.HI.X.SX32 R9, R15, R3.reuse, 0x2, P1 ;  /* 0x000000030f097211 */ /* 0x080fe400008f16ff */
[-C--:B------:R-:W-:Y:S02]  /*9490*/  LEA R12, P6, R17, R44.reuse, 0x2 ;  /* 0x0000002c110c7211 */ /* 0x080fe400078c10ff */
[----:B------:R-:W-:Y:S02]  /*94a0*/  ISETP.LT.AND P1, PT, R69, UR11, !P0 ;  /* 0x0000000b45007c0c */ /* 0x000fe4000c721270 */
[----:B------:R-:W-:Y:S02]  /*94b0*/  ISETP.LT.AND P0, PT, R0, UR11, !P0 ;  /* 0x0000000b00007c0c */ /* 0x000fe4000c701270 */
[----:B------:R-:W-:Y:S01]  /*94c0*/  LEA.HI.X.SX32 R13, R17, R3, 0x2, P6 ;  /* 0x00000003110d7211 */ /* 0x000fe200030f16ff */
[----:B--2---:R1:W-:Y:S01]  /*94d0*/  @P3 STG.E desc[UR20][R4.64], R20 ;  /* 0x0000001404003986 */ /* 0x0043e2000c101914 */
[----:B------:R-:W-:-:S03]  /*94e0*/  LEA R44, P6, R2, R44, 0x2 ;  /* 0x0000002c022c7211 */ /* 0x000fc600078c10ff */
[----:B------:R1:W-:Y:S01]  /*94f0*/  @P2 STG.E desc[UR20][R8.64], R21 ;  /* 0x0000001508002986 */ /* 0x0003e2000c101914 */
[----:B------:R-:W-:-:S03]  /*9500*/  LEA.HI.X.SX32 R45, R2, R3, 0x2, P6 ;  /* 0x00000003022d7211 */ /* 0x000fc600030f16ff */
[----:B------:R1:W-:Y:S04]  /*9510*/  @P1 STG.E desc[UR20][R12.64], R22 ;  /* 0x000000160c001986 */ /* 0x0003e8000c101914 */
[----:B------:R1:W-:Y:S01]  /*9520*/  @P0 STG.E desc[UR20][R44.64], R23 ;  /* 0x000000172c000986 */ /* 0x0003e2000c101914 */
[----:B------:R-:W-:Y:S06]  /*9530*/  BAR.SYNC.DEFER_BLOCKING 0x0 ;  /* 0x0000000000007b1d */ /* 0x000fec0000010000 */
[----:B------:R-:W-:Y:S05]  /*9540*/  BRA.U UP0, `(.L_x_13) ;  /* 0x0000000100a07547 */ /* 0x000fea000b800000 */
[----:B------:R-:W2:Y:S01]  /*9550*/  S2UR UR5, SR_CgaCtaId ;  /* 0x00000000000579c3 */ /* 0x000ea20000008800 */
[----:B------:R-:W-:Y:S01]  /*9560*/  NOP ;  /* 0x0000000000007918 */ /* 0x000fe20000000000 */
[----:B------:R-:W-:Y:S01]  /*9570*/  UMOV UR4, 0x50 ;  /* 0x0000005000047882 */ /* 0x000fe20000000000 */
[----:B------:R-:W-:Y:S02]  /*9580*/  IMAD.U32 R0, RZ, RZ, UR22 ;  /* 0x00000016ff007e24 */ /* 0x000fe4000f8e00ff */
[----:B------:R-:W-:Y:S02]  /*9590*/  IMAD.MOV.U32 R3, RZ, RZ, 0xf ;  /* 0x0000000fff037424 */ /* 0x000fe400078e00ff */
[----:B-1----:R-:W-:Y:S01]  /*95a0*/  IMAD.MOV.U32 R7, RZ, RZ, 0x1 ;  /* 0x00000001ff077424 */ /* 0x002fe200078e00ff */
[----:B------:R-:W-:-:S04]  /*95b0*/  LOP3.LUT R0, R0, 0xffff, RZ, 0xc0, !PT ;  /* 0x0000ffff00007812 */ /* 0x000fc800078ec0ff */
[----:B------:R-:W-:-:S05]  /*95c0*/  SHF.R.U32.HI R0, RZ, 0x5, R0 ;  /* 0x00000005ff007819 */ /* 0x000fca0000011600 */
[----:B------:R-:W-:Y:S01]  /*95d0*/  VIADD R2, R0, 0x10 ;  /* 0x0000001000027836 */ /* 0x000fe20000000000 */
[----:B------:R-:W-:Y:S01]  /*95e0*/  SHF.L.U32 R0, R3, R0, RZ ;  /* 0x0000000003007219 */ /* 0x000fe200000006ff */
[----:B--2---:R-:W-:-:S03]  /*95f0*/  ULEA UR6, UR5, UR4, 0x18 ;  /* 0x0000000405067291 */ /* 0x004fc6000f8ec0ff */
[----:B------:R-:W-:-:S04]  /*9600*/  SHF.L.U32 R3, R7, R2, RZ ;  /* 0x0000000207037219 */ /* 0x000fc800000006ff */
[----:B------:R-:W-:Y:S02]  /*9610*/  LOP3.LUT R0, R3, R0, RZ, 0xfc, !PT ;  /* 0x0000000003007212 */ /* 0x000fe400078efcff */
[----:B------:R-:W1:Y:S02]  /*9620*/  LDS R5, [UR6] ;  /* 0x00000006ff057984 */ /* 0x000e640008000800 */
[C---:B------:R-:W-:Y:S02]  /*9630*/  LOP3.LUT R2, R0.reuse, 0xffff, RZ, 0xc0, !PT ;  /* 0x0000ffff00027812 */ /* 0x040fe400078ec0ff */
[----:B-1----:R-:W-:-:S04]  /*9640*/  LOP3.LUT R3, R0, 0xffff, R5, 0x80, !PT ;  /* 0x0000ffff00037812 */ /* 0x002fc800078e8005 */
[----:B------:R-:W-:-:S13]  /*9650*/  ISETP.NE.AND P0, PT, R3, R2, PT ;  /* 0x000000020300720c */ /* 0x000fda0003f05270 */
[----:B------:R-:W-:Y:S05]  /*9660*/  @P0 BRA `(.L_x_14) ;  /* 0x0000000000500947 */ /* 0x000fea0003800000 */
[----:B------:R-:W-:Y:S02]  /*9670*/  SHF.R.U32.HI R5, RZ, 0x10, R5 ;  /* 0x00000010ff057819 */ /* 0x000fe40000011605 */
[----:B------:R-:W-:-:S04]  /*9680*/  SHF.R.U32.HI R2, RZ, 0x10, R0 ;  /* 0x00000010ff027819 */ /* 0x000fc80000011600 */
[----:B------:R-:W-:-:S04]  /*9690*/  LOP3.LUT R5, R5, R2, RZ, 0xc0, !PT ;  /* 0x0000000205057212 */ /* 0x000fc800078ec0ff */
[----:B------:R-:W-:-:S13]  /*96a0*/  ISETP.NE.AND P0, PT, R5, R2, PT ;  /* 0x000000020500720c */ /* 0x000fda0003f05270 */
[----:B------:R-:W-:Y:S05]  /*96b0*/  @P0 BRA `(.L_x_15) ;  /* 0x0000000000300947 */ /* 0x000fea0003800000 */
[----:B------:R-:W-:Y:S01]  /*96c0*/  R2UR UR4, R0 ;  /* 0x00000000000472ca */ /* 0x000fe200000e0000 */
[----:B------:R-:W-:Y:S01]  /*96d0*/  VOTEU.ANY UR5, UPT, PT ;  /* 0x0000000000057886 */ /* 0x000fe200038e0100 */
[----:B------:R-:W1:Y:S01]  /*96e0*/  S2R R0, SR_LANEID ;  /* 0x0000000000007919 */ /* 0x000e620000000000 */
[----:B------:R-:W-:-:S10]  /*96f0*/  UFLO.U32 UR5, UR5 ;  /* 0x00000005000572bd */ /* 0x000fd400080e0000 */
[----:B------:R-:W-:-:S06]  /*9700*/  ULOP3.LUT UR4, URZ, UR4, URZ, 0x33, !UPT ;  /* 0x00000004ff047292 */ /* 0x000fcc000f8e33ff */
[----:B------:R-:W-:-:S04]  /*9710*/  IMAD.U32 R2, RZ, RZ, UR4 ;  /* 0x00000004ff027e24 */ /* 0x000fc8000f8e00ff */
[----:B------:R-:W2:Y:S02]  /*9720*/  REDUX UR7, R2 ;  /* 0x00000000020773c4 */ /* 0x000ea40000000000 */
[----:B------:R3:W-:Y:S01]  /*9730*/  UTCATOMSWS.AND URZ, UR4 ;  /* 0x0000000400ff79e3 */ /* 0x0007e20008000000 */
[----:B-1----:R-:W-:Y:S01]  /*9740*/  ISETP.EQ.U32.AND P0, PT, R0, UR5, PT ;  /* 0x0000000500007c0c */ /* 0x002fe2000bf02070 */
[----:B--2---:R-:W-:-:S12]  /*9750*/  IMAD.U32 R0, RZ, RZ, UR7 ;  /* 0x00000007ff007e24 */ /* 0x004fd8000f8e00ff */
[----:B------:R3:W-:Y:S01]  /*9760*/  @P0 ATOMS.AND RZ, [UR6], R0 ;  /* 0x00000000ffff098c */ /* 0x0007e2000a800006 */
[----:B------:R-:W-:Y:S05]  /*9770*/  BRA `(.L_x_13) ;  /* 0x0000000000147947 */ /* 0x000fea0003800000 */
.L_x_15:
[----:B------:R-:W-:-:S07]  /*9780*/  MOV R2, 0x97a0 ;  /* 0x000097a000027802 */ /* 0x000fce0000000f00 */
[----:B------:R-:W-:Y:S05]  /*9790*/  CALL.REL.NOINC `($__internal_0_$__cuda_sm10x_tcgen05_guardrail_trap_col_being_dealloced_not_returned_by_alloc) ;  /* 0x00000000002c7944 */ /* 0x000fea0003c00000 */
[----:B------:R-:W-:Y:S05]  /*97a0*/  BRA `(.L_x_13) ;  /* 0x0000000000087947 */ /* 0x000fea0003800000 */
.L_x_14:
[----:B------:R-:W-:-:S07]  /*97b0*/  MOV R2, 0x97d0 ;  /* 0x000097d000027802 */ /* 0x000fce0000000f00 */
[----:B------:R-:W-:Y:S05]  /*97c0*/  CALL.REL.NOINC `($__internal_2_$__cuda_sm10x_tcgen05_guardrail_trap_unallocated_columns_being_dealloced) ;  /* 0x0000000000387944 */ /* 0x000fea0003c00000 */
.L_x_13:
[----:B------:R-:W-:Y:S01]  /*97d0*/  NOP ;  /* 0x0000000000007918 */ /* 0x000fe20000000000 */
[----:B---3--:R-:W-:Y:S05]  /*97e0*/  EXIT ;  /* 0x000000000000794d */ /* 0x008fea0003800000 */
.L_x_9:
[----:B------:R-:W1:Y:S02]  /*97f0*/  SYNCS.PHASECHK.TRANS64.TRYWAIT P4, [UR13], R10 ;  /* 0x0000000aff0075a7 */ /* 0x000e64000808110d */
[----:B-1----:R-:W-:Y:S05]  /*9800*/  @!P4 BRA `(.L_x_9) ;  /* 0xfffffffc00f8c947 */ /* 0x002fea000383ffff */
[----:B------:R-:W-:Y:S05]  /*9810*/  BRA `(.L_x_16) ;  /* 0xffffffcc00387947 */ /* 0x000fea000383ffff */
.L_x_12:
[----:B------:R-:W1:Y:S02]  /*9820*/  SYNCS.PHASECHK.TRANS64.TRYWAIT P1, [UR12], R4 ;  /* 0x00000004ff0075a7 */ /* 0x000e64000802110c */
[----:B-1----:R-:W-:Y:S05]  /*9830*/  @!P1 BRA `(.L_x_12) ;  /* 0xfffffffc00f89947 */ /* 0x002fea000383ffff */
[----:B------:R-:W-:Y:S05]  /*9840*/  BRA `(.L_x_11) ;  /* 0xffffffdc002c7947 */ /* 0x000fea000383ffff */
        .weak           $__internal_0_$__cuda_sm10x_tcgen05_guardrail_trap_col_being_dealloced_not_returned_by_alloc
        .type           $__internal_0_$__cuda_sm10x_tcgen05_guardrail_trap_col_being_dealloced_not_returned_by_alloc,@function
        .size           $__internal_0_$__cuda_sm10x_tcgen05_guardrail_trap_col_being_dealloced_not_returned_by_alloc,($__internal_1_$__cuda_sm10x_tcgen05_guardrail_trap_phase_invalid_during_alloc - $__internal_0_$__cuda_sm10x_tcgen05_guardrail_trap_col_being_dealloced_not_returned_by_alloc)
$__internal_0_$__cuda_sm10x_tcgen05_guardrail_trap_col_being_dealloced_not_returned_by_alloc:
[----:B------:R-:W-:Y:S05]  /*9850*/  BPT.TRAP 0x1 ;  /* 0x000000040000795c */ /* 0x000fea0000300000 */
[----:B------:R-:W-:-:S04]  /*9860*/  IMAD.MOV.U32 R3, RZ, RZ, 0x0 ;  /* 0x00000000ff037424 */ /* 0x000fc800078e00ff */
[----:B------:R-:W-:Y:S05]  /*9870*/  RET.REL.NODEC R2 `(matmul_kernel) ;  /* 0xffffff6402e07950 */ /* 0x000fea0003c3ffff */
        .weak           $__internal_1_$__cuda_sm10x_tcgen05_guardrail_trap_phase_invalid_during_alloc
        .type           $__internal_1_$__cuda_sm10x_tcgen05_guardrail_trap_phase_invalid_during_alloc,@function
        .size           $__internal_1_$__cuda_sm10x_tcgen05_guardrail_trap_phase_invalid_during_alloc,($__internal_2_$__cuda_sm10x_tcgen05_guardrail_trap_unallocated_columns_being_dealloced - $__internal_1_$__cuda_sm10x_tcgen05_guardrail_trap_phase_invalid_during_alloc)
$__internal_1_$__cuda_sm10x_tcgen05_guardrail_trap_phase_invalid_during_alloc:
[----:B------:R-:W-:Y:S05]  /*9880*/  BPT.TRAP 0x1 ;  /* 0x000000040000795c */ /* 0x000fea0000300000 */
[----:B------:R-:W-:-:S04]  /*9890*/  IMAD.MOV.U32 R3, RZ, RZ, 0x0 ;  /* 0x00000000ff037424 */ /* 0x000fc800078e00ff */
[----:B------:R-:W-:Y:S05]  /*98a0*/  RET.REL.NODEC R2 `(matmul_kernel) ;  /* 0xffffff6402d47950 */ /* 0x000fea0003c3ffff */
        .weak           $__internal_2_$__cuda_sm10x_tcgen05_guardrail_trap_unallocated_columns_being_dealloced
        .type           $__internal_2_$__cuda_sm10x_tcgen05_guardrail_trap_unallocated_columns_being_dealloced,@function
        .size           $__internal_2_$__cuda_sm10x_tcgen05_guardrail_trap_unallocated_columns_being_dealloced,(.L_x_20 - $__internal_2_$__cuda_sm10x_tcgen05_guardrail_trap_unallocated_columns_being_dealloced)
$__internal_2_$__cuda_sm10x_tcgen05_guardrail_trap_unallocated_columns_being_dealloced:
[----:B------:R-:W-:Y:S05]  /*98b0*/  BPT.TRAP 0x1 ;  /* 0x000000040000795c */ /* 0x000fea0000300000 */
[----:B------:R-:W-:-:S04]  /*98c0*/  IMAD.MOV.U32 R3, RZ, RZ, 0x0 ;  /* 0x00000000ff037424 */ /* 0x000fc800078e00ff */
[----:B------:R-:W-:Y:S05]  /*98d0*/  RET.REL.NODEC R2 `(matmul_kernel) ;  /* 0xffffff6402c87950 */ /* 0x000fea0003c3ffff */
.L_x_17:
[----:B------:R-:W-:-:S00]  /*98e0*/  BRA `(.L_x_17) ;  /* 0xfffffffc00fc7947 */ /* 0x000fc0000383ffff */
[----:B------:R-:W-:-:S00]  /*98f0*/  NOP ;  /* 0x0000000000007918 */ /* 0x000fc00000000000 */
        /* <DEDUP_REMOVED lines=8> */
.L_x_20:


//--------------------- .nv.shared.matmul_kernel  --------------------------
	.section	.nv.shared.matmul_kernel,"aw",@nobits
	.sectionflags	@""
	.align	16
	.zero		1024


//--------------------- .nv.shared.reserved.0     --------------------------
	.section	.nv.shared.reserved.0,"aw",@nobits
	.align	8
	.weak		__nv_reservedSMEM_offset_0_alias
	.size		__nv_reservedSMEM_offset_0_alias, 0, 64
	.other		__nv_reservedSMEM_offset_0_alias,@"STO_CUDA_RESERVED_SHARED STV_DEFAULT"
__nv_reservedSMEM_offset_0_alias:
	.zero		0
.nv.shared.reserved.0:
	.zero		64
	.weak		__nv_reservedSMEM_allocation_phase
	.type		__nv_reservedSMEM_allocation_phase,@object
	.size		__nv_reservedSMEM_allocation_phase,(.L_0 - __nv_reservedSMEM_allocation_phase)
__nv_reservedSMEM_allocation_phase:
	.zero		1
.L_0:
	.zero		7
	.weak		__nv_reservedSMEM_devtool_atexit_pc
	.type		__nv_reservedSMEM_devtool_atexit_pc,@object
	.size		__nv_reservedSMEM_devtool_atexit_pc,(__nv_reservedSMEM_allocation_mask - __nv_reservedSMEM_devtool_atexit_pc)
__nv_reservedSMEM_devtool_atexit_pc:
	.zero		8
	.weak		__nv_reservedSMEM_allocation_mask
	.type		__nv_reservedSMEM_allocation_mask,@object
	.size		__nv_reservedSMEM_allocation_mask,(.L_2 - __nv_reservedSMEM_allocation_mask)
__nv_reservedSMEM_allocation_mask:
	.zero		4
.L_2:


//--------------------- .nv.constant0.matmul_kernel --------------------------
	.section	.nv.constant0.matmul_kernel,"a",@progbits
	.sectionflags	@""
	.align	4
.nv.constant0.matmul_kernel:
	.zero		976


//--------------------- SYMBOLS --------------------------

	.type		.nv.reservedSmem.offset0,@object
	.size		.nv.reservedSmem.offset0,0x4
	.type		.nv.reservedSmem.cap,@object
	.size		.nv.reservedSmem.cap,0x4
